//
// Generated by NVIDIA NVVM Compiler
//
// Compiler Build ID: CL-36424714
// Cuda compilation tools, release 13.0, V13.0.88
// Based on NVVM 20.0.0
//

.version 9.0
.target sm_100
.address_size 64

	// .globl	_Z18copy_old_centroidsPPdS0_ii
// _ZZ21find_point_differencePPdS0_iiS_dE14block_distance has been demoted
.extern .shared .align 16 .b8 shared_centroid_coords[];

.visible .entry _Z18copy_old_centroidsPPdS0_ii(
	.param .u64 .ptr .align 1 _Z18copy_old_centroidsPPdS0_ii_param_0,
	.param .u64 .ptr .align 1 _Z18copy_old_centroidsPPdS0_ii_param_1,
	.param .u32 _Z18copy_old_centroidsPPdS0_ii_param_2,
	.param .u32 _Z18copy_old_centroidsPPdS0_ii_param_3
)
{
	.reg .pred 	%p<14>;
	.reg .b32 	%r<31>;
	.reg .b64 	%rd<203>;
	.reg .b64 	%fd<32>;

	ld.param.u64 	%rd7, [_Z18copy_old_centroidsPPdS0_ii_param_0];
	ld.param.u64 	%rd8, [_Z18copy_old_centroidsPPdS0_ii_param_1];
	ld.param.u32 	%r20, [_Z18copy_old_centroidsPPdS0_ii_param_2];
	ld.param.u32 	%r21, [_Z18copy_old_centroidsPPdS0_ii_param_3];
	mov.u32 	%r1, %ntid.x;
	mov.u32 	%r22, %ctaid.x;
	mov.u32 	%r23, %tid.x;
	mad.lo.s32 	%r26, %r22, %r1, %r23;
	setp.ge.s32 	%p1, %r26, %r20;
	setp.lt.s32 	%p2, %r21, 1;
	or.pred  	%p3, %p1, %p2;
	@%p3 bra 	$L__BB0_16;
	and.b32  	%r3, %r21, 15;
	add.s32 	%r4, %r3, -1;
	and.b32  	%r5, %r21, 7;
	add.s32 	%r6, %r5, -1;
	and.b32  	%r7, %r21, 2147483632;
	and.b32  	%r8, %r21, 3;
	neg.s32 	%r9, %r7;
	mov.u32 	%r24, %nctaid.x;
	mul.lo.s32 	%r10, %r1, %r24;
	cvta.to.global.u64 	%rd1, %rd8;
	cvta.to.global.u64 	%rd2, %rd7;
$L__BB0_2:
	setp.lt.u32 	%p4, %r21, 16;
	mul.wide.s32 	%rd9, %r26, 8;
	add.s64 	%rd3, %rd1, %rd9;
	add.s64 	%rd4, %rd2, %rd9;
	mov.b32 	%r29, 0;
	@%p4 bra 	$L__BB0_5;
	mov.b64 	%rd202, 0;
	mov.u32 	%r27, %r9;
$L__BB0_4:
	.pragma "nounroll";
	ld.global.u64 	%rd11, [%rd3];
	cvta.to.global.u64 	%rd12, %rd11;
	add.s64 	%rd13, %rd12, %rd202;
	ld.global.f64 	%fd1, [%rd13];
	ld.global.u64 	%rd14, [%rd4];
	cvta.to.global.u64 	%rd15, %rd14;
	add.s64 	%rd16, %rd15, %rd202;
	st.global.f64 	[%rd16], %fd1;
	ld.global.u64 	%rd17, [%rd3];
	cvta.to.global.u64 	%rd18, %rd17;
	add.s64 	%rd19, %rd18, %rd202;
	ld.global.f64 	%fd2, [%rd19+8];
	ld.global.u64 	%rd20, [%rd4];
	cvta.to.global.u64 	%rd21, %rd20;
	add.s64 	%rd22, %rd21, %rd202;
	st.global.f64 	[%rd22+8], %fd2;
	ld.global.u64 	%rd23, [%rd3];
	cvta.to.global.u64 	%rd24, %rd23;
	add.s64 	%rd25, %rd24, %rd202;
	ld.global.f64 	%fd3, [%rd25+16];
	ld.global.u64 	%rd26, [%rd4];
	cvta.to.global.u64 	%rd27, %rd26;
	add.s64 	%rd28, %rd27, %rd202;
	st.global.f64 	[%rd28+16], %fd3;
	ld.global.u64 	%rd29, [%rd3];
	cvta.to.global.u64 	%rd30, %rd29;
	add.s64 	%rd31, %rd30, %rd202;
	ld.global.f64 	%fd4, [%rd31+24];
	ld.global.u64 	%rd32, [%rd4];
	cvta.to.global.u64 	%rd33, %rd32;
	add.s64 	%rd34, %rd33, %rd202;
	st.global.f64 	[%rd34+24], %fd4;
	ld.global.u64 	%rd35, [%rd3];
	cvta.to.global.u64 	%rd36, %rd35;
	add.s64 	%rd37, %rd36, %rd202;
	ld.global.f64 	%fd5, [%rd37+32];
	ld.global.u64 	%rd38, [%rd4];
	cvta.to.global.u64 	%rd39, %rd38;
	add.s64 	%rd40, %rd39, %rd202;
	st.global.f64 	[%rd40+32], %fd5;
	ld.global.u64 	%rd41, [%rd3];
	cvta.to.global.u64 	%rd42, %rd41;
	add.s64 	%rd43, %rd42, %rd202;
	ld.global.f64 	%fd6, [%rd43+40];
	ld.global.u64 	%rd44, [%rd4];
	cvta.to.global.u64 	%rd45, %rd44;
	add.s64 	%rd46, %rd45, %rd202;
	st.global.f64 	[%rd46+40], %fd6;
	ld.global.u64 	%rd47, [%rd3];
	cvta.to.global.u64 	%rd48, %rd47;
	add.s64 	%rd49, %rd48, %rd202;
	ld.global.f64 	%fd7, [%rd49+48];
	ld.global.u64 	%rd50, [%rd4];
	cvta.to.global.u64 	%rd51, %rd50;
	add.s64 	%rd52, %rd51, %rd202;
	st.global.f64 	[%rd52+48], %fd7;
	ld.global.u64 	%rd53, [%rd3];
	cvta.to.global.u64 	%rd54, %rd53;
	add.s64 	%rd55, %rd54, %rd202;
	ld.global.f64 	%fd8, [%rd55+56];
	ld.global.u64 	%rd56, [%rd4];
	cvta.to.global.u64 	%rd57, %rd56;
	add.s64 	%rd58, %rd57, %rd202;
	st.global.f64 	[%rd58+56], %fd8;
	ld.global.u64 	%rd59, [%rd3];
	cvta.to.global.u64 	%rd60, %rd59;
	add.s64 	%rd61, %rd60, %rd202;
	ld.global.f64 	%fd9, [%rd61+64];
	ld.global.u64 	%rd62, [%rd4];
	cvta.to.global.u64 	%rd63, %rd62;
	add.s64 	%rd64, %rd63, %rd202;
	st.global.f64 	[%rd64+64], %fd9;
	ld.global.u64 	%rd65, [%rd3];
	cvta.to.global.u64 	%rd66, %rd65;
	add.s64 	%rd67, %rd66, %rd202;
	ld.global.f64 	%fd10, [%rd67+72];
	ld.global.u64 	%rd68, [%rd4];
	cvta.to.global.u64 	%rd69, %rd68;
	add.s64 	%rd70, %rd69, %rd202;
	st.global.f64 	[%rd70+72], %fd10;
	ld.global.u64 	%rd71, [%rd3];
	cvta.to.global.u64 	%rd72, %rd71;
	add.s64 	%rd73, %rd72, %rd202;
	ld.global.f64 	%fd11, [%rd73+80];
	ld.global.u64 	%rd74, [%rd4];
	cvta.to.global.u64 	%rd75, %rd74;
	add.s64 	%rd76, %rd75, %rd202;
	st.global.f64 	[%rd76+80], %fd11;
	ld.global.u64 	%rd77, [%rd3];
	cvta.to.global.u64 	%rd78, %rd77;
	add.s64 	%rd79, %rd78, %rd202;
	ld.global.f64 	%fd12, [%rd79+88];
	ld.global.u64 	%rd80, [%rd4];
	cvta.to.global.u64 	%rd81, %rd80;
	add.s64 	%rd82, %rd81, %rd202;
	st.global.f64 	[%rd82+88], %fd12;
	ld.global.u64 	%rd83, [%rd3];
	cvta.to.global.u64 	%rd84, %rd83;
	add.s64 	%rd85, %rd84, %rd202;
	ld.global.f64 	%fd13, [%rd85+96];
	ld.global.u64 	%rd86, [%rd4];
	cvta.to.global.u64 	%rd87, %rd86;
	add.s64 	%rd88, %rd87, %rd202;
	st.global.f64 	[%rd88+96], %fd13;
	ld.global.u64 	%rd89, [%rd3];
	cvta.to.global.u64 	%rd90, %rd89;
	add.s64 	%rd91, %rd90, %rd202;
	ld.global.f64 	%fd14, [%rd91+104];
	ld.global.u64 	%rd92, [%rd4];
	cvta.to.global.u64 	%rd93, %rd92;
	add.s64 	%rd94, %rd93, %rd202;
	st.global.f64 	[%rd94+104], %fd14;
	ld.global.u64 	%rd95, [%rd3];
	cvta.to.global.u64 	%rd96, %rd95;
	add.s64 	%rd97, %rd96, %rd202;
	ld.global.f64 	%fd15, [%rd97+112];
	ld.global.u64 	%rd98, [%rd4];
	cvta.to.global.u64 	%rd99, %rd98;
	add.s64 	%rd100, %rd99, %rd202;
	st.global.f64 	[%rd100+112], %fd15;
	ld.global.u64 	%rd101, [%rd3];
	cvta.to.global.u64 	%rd102, %rd101;
	add.s64 	%rd103, %rd102, %rd202;
	ld.global.f64 	%fd16, [%rd103+120];
	ld.global.u64 	%rd104, [%rd4];
	cvta.to.global.u64 	%rd105, %rd104;
	add.s64 	%rd106, %rd105, %rd202;
	st.global.f64 	[%rd106+120], %fd16;
	add.s32 	%r27, %r27, 16;
	add.s64 	%rd202, %rd202, 128;
	setp.ne.s32 	%p5, %r27, 0;
	mov.u32 	%r29, %r7;
	@%p5 bra 	$L__BB0_4;
$L__BB0_5:
	setp.eq.s32 	%p6, %r3, 0;
	@%p6 bra 	$L__BB0_15;
	setp.lt.u32 	%p7, %r4, 7;
	@%p7 bra 	$L__BB0_8;
	ld.global.u64 	%rd107, [%rd3];
	cvta.to.global.u64 	%rd108, %rd107;
	mul.wide.u32 	%rd109, %r29, 8;
	add.s64 	%rd110, %rd108, %rd109;
	ld.global.f64 	%fd17, [%rd110];
	ld.global.u64 	%rd111, [%rd4];
	cvta.to.global.u64 	%rd112, %rd111;
	add.s64 	%rd113, %rd112, %rd109;
	st.global.f64 	[%rd113], %fd17;
	ld.global.u64 	%rd114, [%rd3];
	cvta.to.global.u64 	%rd115, %rd114;
	add.s64 	%rd116, %rd115, %rd109;
	ld.global.f64 	%fd18, [%rd116+8];
	ld.global.u64 	%rd117, [%rd4];
	cvta.to.global.u64 	%rd118, %rd117;
	add.s64 	%rd119, %rd118, %rd109;
	st.global.f64 	[%rd119+8], %fd18;
	ld.global.u64 	%rd120, [%rd3];
	cvta.to.global.u64 	%rd121, %rd120;
	add.s64 	%rd122, %rd121, %rd109;
	ld.global.f64 	%fd19, [%rd122+16];
	ld.global.u64 	%rd123, [%rd4];
	cvta.to.global.u64 	%rd124, %rd123;
	add.s64 	%rd125, %rd124, %rd109;
	st.global.f64 	[%rd125+16], %fd19;
	ld.global.u64 	%rd126, [%rd3];
	cvta.to.global.u64 	%rd127, %rd126;
	add.s64 	%rd128, %rd127, %rd109;
	ld.global.f64 	%fd20, [%rd128+24];
	ld.global.u64 	%rd129, [%rd4];
	cvta.to.global.u64 	%rd130, %rd129;
	add.s64 	%rd131, %rd130, %rd109;
	st.global.f64 	[%rd131+24], %fd20;
	ld.global.u64 	%rd132, [%rd3];
	cvta.to.global.u64 	%rd133, %rd132;
	add.s64 	%rd134, %rd133, %rd109;
	ld.global.f64 	%fd21, [%rd134+32];
	ld.global.u64 	%rd135, [%rd4];
	cvta.to.global.u64 	%rd136, %rd135;
	add.s64 	%rd137, %rd136, %rd109;
	st.global.f64 	[%rd137+32], %fd21;
	ld.global.u64 	%rd138, [%rd3];
	cvta.to.global.u64 	%rd139, %rd138;
	add.s64 	%rd140, %rd139, %rd109;
	ld.global.f64 	%fd22, [%rd140+40];
	ld.global.u64 	%rd141, [%rd4];
	cvta.to.global.u64 	%rd142, %rd141;
	add.s64 	%rd143, %rd142, %rd109;
	st.global.f64 	[%rd143+40], %fd22;
	ld.global.u64 	%rd144, [%rd3];
	cvta.to.global.u64 	%rd145, %rd144;
	add.s64 	%rd146, %rd145, %rd109;
	ld.global.f64 	%fd23, [%rd146+48];
	ld.global.u64 	%rd147, [%rd4];
	cvta.to.global.u64 	%rd148, %rd147;
	add.s64 	%rd149, %rd148, %rd109;
	st.global.f64 	[%rd149+48], %fd23;
	ld.global.u64 	%rd150, [%rd3];
	cvta.to.global.u64 	%rd151, %rd150;
	add.s64 	%rd152, %rd151, %rd109;
	ld.global.f64 	%fd24, [%rd152+56];
	ld.global.u64 	%rd153, [%rd4];
	cvta.to.global.u64 	%rd154, %rd153;
	add.s64 	%rd155, %rd154, %rd109;
	st.global.f64 	[%rd155+56], %fd24;
	add.s32 	%r29, %r29, 8;
$L__BB0_8:
	setp.eq.s32 	%p8, %r5, 0;
	@%p8 bra 	$L__BB0_15;
	setp.lt.u32 	%p9, %r6, 3;
	@%p9 bra 	$L__BB0_11;
	ld.global.u64 	%rd156, [%rd3];
	cvta.to.global.u64 	%rd157, %rd156;
	mul.wide.u32 	%rd158, %r29, 8;
	add.s64 	%rd159, %rd157, %rd158;
	ld.global.f64 	%fd25, [%rd159];
	ld.global.u64 	%rd160, [%rd4];
	cvta.to.global.u64 	%rd161, %rd160;
	add.s64 	%rd162, %rd161, %rd158;
	st.global.f64 	[%rd162], %fd25;
	ld.global.u64 	%rd163, [%rd3];
	cvta.to.global.u64 	%rd164, %rd163;
	add.s64 	%rd165, %rd164, %rd158;
	ld.global.f64 	%fd26, [%rd165+8];
	ld.global.u64 	%rd166, [%rd4];
	cvta.to.global.u64 	%rd167, %rd166;
	add.s64 	%rd168, %rd167, %rd158;
	st.global.f64 	[%rd168+8], %fd26;
	ld.global.u64 	%rd169, [%rd3];
	cvta.to.global.u64 	%rd170, %rd169;
	add.s64 	%rd171, %rd170, %rd158;
	ld.global.f64 	%fd27, [%rd171+16];
	ld.global.u64 	%rd172, [%rd4];
	cvta.to.global.u64 	%rd173, %rd172;
	add.s64 	%rd174, %rd173, %rd158;
	st.global.f64 	[%rd174+16], %fd27;
	ld.global.u64 	%rd175, [%rd3];
	cvta.to.global.u64 	%rd176, %rd175;
	add.s64 	%rd177, %rd176, %rd158;
	ld.global.f64 	%fd28, [%rd177+24];
	ld.global.u64 	%rd178, [%rd4];
	cvta.to.global.u64 	%rd179, %rd178;
	add.s64 	%rd180, %rd179, %rd158;
	st.global.f64 	[%rd180+24], %fd28;
	add.s32 	%r29, %r29, 4;
$L__BB0_11:
	setp.eq.s32 	%p10, %r8, 0;
	@%p10 bra 	$L__BB0_15;
	setp.eq.s32 	%p11, %r8, 1;
	ld.global.u64 	%rd181, [%rd3];
	cvta.to.global.u64 	%rd182, %rd181;
	mul.wide.u32 	%rd183, %r29, 8;
	add.s64 	%rd184, %rd182, %rd183;
	ld.global.f64 	%fd29, [%rd184];
	ld.global.u64 	%rd185, [%rd4];
	cvta.to.global.u64 	%rd186, %rd185;
	add.s64 	%rd187, %rd186, %rd183;
	st.global.f64 	[%rd187], %fd29;
	@%p11 bra 	$L__BB0_15;
	setp.eq.s32 	%p12, %r8, 2;
	ld.global.u64 	%rd188, [%rd3];
	cvta.to.global.u64 	%rd189, %rd188;
	add.s64 	%rd191, %rd189, %rd183;
	ld.global.f64 	%fd30, [%rd191+8];
	ld.global.u64 	%rd192, [%rd4];
	cvta.to.global.u64 	%rd193, %rd192;
	add.s64 	%rd194, %rd193, %rd183;
	st.global.f64 	[%rd194+8], %fd30;
	@%p12 bra 	$L__BB0_15;
	ld.global.u64 	%rd195, [%rd3];
	cvta.to.global.u64 	%rd196, %rd195;
	add.s64 	%rd198, %rd196, %rd183;
	ld.global.f64 	%fd31, [%rd198+16];
	ld.global.u64 	%rd199, [%rd4];
	cvta.to.global.u64 	%rd200, %rd199;
	add.s64 	%rd201, %rd200, %rd183;
	st.global.f64 	[%rd201+16], %fd31;
$L__BB0_15:
	add.s32 	%r26, %r26, %r10;
	setp.lt.s32 	%p13, %r26, %r20;
	@%p13 bra 	$L__BB0_2;
$L__BB0_16:
	ret;

}
	// .globl	_Z22find_nearest_centroidsPPdS0_iiiPi
.visible .entry _Z22find_nearest_centroidsPPdS0_iiiPi(
	.param .u64 .ptr .align 1 _Z22find_nearest_centroidsPPdS0_iiiPi_param_0,
	.param .u64 .ptr .align 1 _Z22find_nearest_centroidsPPdS0_iiiPi_param_1,
	.param .u32 _Z22find_nearest_centroidsPPdS0_iiiPi_param_2,
	.param .u32 _Z22find_nearest_centroidsPPdS0_iiiPi_param_3,
	.param .u32 _Z22find_nearest_centroidsPPdS0_iiiPi_param_4,
	.param .u64 .ptr .align 1 _Z22find_nearest_centroidsPPdS0_iiiPi_param_5
)
{
	.reg .pred 	%p<37>;
	.reg .b32 	%r<125>;
	.reg .b64 	%rd<52>;
	.reg .b64 	%fd<139>;

	ld.param.u64 	%rd7, [_Z22find_nearest_centroidsPPdS0_iiiPi_param_1];
	ld.param.u32 	%r56, [_Z22find_nearest_centroidsPPdS0_iiiPi_param_2];
	ld.param.u32 	%r57, [_Z22find_nearest_centroidsPPdS0_iiiPi_param_3];
	ld.param.u32 	%r58, [_Z22find_nearest_centroidsPPdS0_iiiPi_param_4];
	ld.param.u64 	%rd8, [_Z22find_nearest_centroidsPPdS0_iiiPi_param_5];
	cvta.to.global.u64 	%rd1, %rd8;
	mov.u32 	%r1, %ntid.x;
	mov.u32 	%r59, %nctaid.x;
	mul.lo.s32 	%r2, %r1, %r59;
	mov.u32 	%r60, %ctaid.x;
	mov.u32 	%r106, %tid.x;
	mad.lo.s32 	%r124, %r60, %r1, %r106;
	setp.ge.s32 	%p1, %r106, %r57;
	setp.lt.s32 	%p2, %r58, 1;
	or.pred  	%p3, %p1, %p2;
	@%p3 bra 	$L__BB1_16;
	and.b32  	%r5, %r58, 15;
	add.s32 	%r6, %r5, -1;
	and.b32  	%r7, %r58, 7;
	add.s32 	%r8, %r7, -1;
	and.b32  	%r9, %r58, 2147483632;
	and.b32  	%r10, %r58, 3;
	cvta.to.global.u64 	%rd2, %rd7;
$L__BB1_2:
	setp.lt.u32 	%p4, %r58, 16;
	mul.wide.s32 	%rd9, %r106, 8;
	add.s64 	%rd10, %rd2, %rd9;
	ld.global.u64 	%rd11, [%rd10];
	cvta.to.global.u64 	%rd3, %rd11;
	mul.lo.s32 	%r12, %r106, %r58;
	mov.b32 	%r109, 0;
	@%p4 bra 	$L__BB1_5;
	mov.b32 	%r107, 0;
$L__BB1_4:
	.pragma "nounroll";
	mul.wide.u32 	%rd12, %r107, 8;
	add.s64 	%rd13, %rd3, %rd12;
	ld.global.f64 	%fd23, [%rd13];
	add.s32 	%r63, %r107, %r12;
	shl.b32 	%r64, %r63, 3;
	mov.u32 	%r65, shared_centroid_coords;
	add.s32 	%r66, %r65, %r64;
	st.shared.f64 	[%r66], %fd23;
	ld.global.f64 	%fd24, [%rd13+8];
	st.shared.f64 	[%r66+8], %fd24;
	ld.global.f64 	%fd25, [%rd13+16];
	st.shared.f64 	[%r66+16], %fd25;
	ld.global.f64 	%fd26, [%rd13+24];
	st.shared.f64 	[%r66+24], %fd26;
	ld.global.f64 	%fd27, [%rd13+32];
	st.shared.f64 	[%r66+32], %fd27;
	ld.global.f64 	%fd28, [%rd13+40];
	st.shared.f64 	[%r66+40], %fd28;
	ld.global.f64 	%fd29, [%rd13+48];
	st.shared.f64 	[%r66+48], %fd29;
	ld.global.f64 	%fd30, [%rd13+56];
	st.shared.f64 	[%r66+56], %fd30;
	ld.global.f64 	%fd31, [%rd13+64];
	st.shared.f64 	[%r66+64], %fd31;
	ld.global.f64 	%fd32, [%rd13+72];
	st.shared.f64 	[%r66+72], %fd32;
	ld.global.f64 	%fd33, [%rd13+80];
	st.shared.f64 	[%r66+80], %fd33;
	ld.global.f64 	%fd34, [%rd13+88];
	st.shared.f64 	[%r66+88], %fd34;
	ld.global.f64 	%fd35, [%rd13+96];
	st.shared.f64 	[%r66+96], %fd35;
	ld.global.f64 	%fd36, [%rd13+104];
	st.shared.f64 	[%r66+104], %fd36;
	ld.global.f64 	%fd37, [%rd13+112];
	st.shared.f64 	[%r66+112], %fd37;
	ld.global.f64 	%fd38, [%rd13+120];
	st.shared.f64 	[%r66+120], %fd38;
	add.s32 	%r107, %r107, 16;
	setp.ne.s32 	%p5, %r107, %r9;
	mov.u32 	%r109, %r9;
	@%p5 bra 	$L__BB1_4;
$L__BB1_5:
	setp.eq.s32 	%p6, %r5, 0;
	@%p6 bra 	$L__BB1_15;
	setp.lt.u32 	%p7, %r6, 7;
	@%p7 bra 	$L__BB1_8;
	mul.wide.u32 	%rd14, %r109, 8;
	add.s64 	%rd15, %rd3, %rd14;
	ld.global.f64 	%fd39, [%rd15];
	add.s32 	%r67, %r109, %r12;
	shl.b32 	%r68, %r67, 3;
	mov.u32 	%r69, shared_centroid_coords;
	add.s32 	%r70, %r69, %r68;
	st.shared.f64 	[%r70], %fd39;
	ld.global.f64 	%fd40, [%rd15+8];
	st.shared.f64 	[%r70+8], %fd40;
	ld.global.f64 	%fd41, [%rd15+16];
	st.shared.f64 	[%r70+16], %fd41;
	ld.global.f64 	%fd42, [%rd15+24];
	st.shared.f64 	[%r70+24], %fd42;
	ld.global.f64 	%fd43, [%rd15+32];
	st.shared.f64 	[%r70+32], %fd43;
	ld.global.f64 	%fd44, [%rd15+40];
	st.shared.f64 	[%r70+40], %fd44;
	ld.global.f64 	%fd45, [%rd15+48];
	st.shared.f64 	[%r70+48], %fd45;
	ld.global.f64 	%fd46, [%rd15+56];
	st.shared.f64 	[%r70+56], %fd46;
	add.s32 	%r109, %r109, 8;
$L__BB1_8:
	setp.eq.s32 	%p8, %r7, 0;
	@%p8 bra 	$L__BB1_15;
	setp.lt.u32 	%p9, %r8, 3;
	@%p9 bra 	$L__BB1_11;
	mul.wide.u32 	%rd16, %r109, 8;
	add.s64 	%rd17, %rd3, %rd16;
	ld.global.f64 	%fd47, [%rd17];
	add.s32 	%r71, %r109, %r12;
	shl.b32 	%r72, %r71, 3;
	mov.u32 	%r73, shared_centroid_coords;
	add.s32 	%r74, %r73, %r72;
	st.shared.f64 	[%r74], %fd47;
	ld.global.f64 	%fd48, [%rd17+8];
	st.shared.f64 	[%r74+8], %fd48;
	ld.global.f64 	%fd49, [%rd17+16];
	st.shared.f64 	[%r74+16], %fd49;
	ld.global.f64 	%fd50, [%rd17+24];
	st.shared.f64 	[%r74+24], %fd50;
	add.s32 	%r109, %r109, 4;
$L__BB1_11:
	setp.eq.s32 	%p10, %r10, 0;
	@%p10 bra 	$L__BB1_15;
	setp.eq.s32 	%p11, %r10, 1;
	mul.wide.u32 	%rd18, %r109, 8;
	add.s64 	%rd4, %rd3, %rd18;
	ld.global.f64 	%fd51, [%rd4];
	add.s32 	%r75, %r109, %r12;
	shl.b32 	%r76, %r75, 3;
	mov.u32 	%r77, shared_centroid_coords;
	add.s32 	%r20, %r77, %r76;
	st.shared.f64 	[%r20], %fd51;
	@%p11 bra 	$L__BB1_15;
	setp.eq.s32 	%p12, %r10, 2;
	ld.global.f64 	%fd52, [%rd4+8];
	st.shared.f64 	[%r20+8], %fd52;
	@%p12 bra 	$L__BB1_15;
	ld.global.f64 	%fd53, [%rd4+16];
	st.shared.f64 	[%r20+16], %fd53;
$L__BB1_15:
	add.s32 	%r106, %r106, %r1;
	setp.lt.s32 	%p13, %r106, %r57;
	@%p13 bra 	$L__BB1_2;
$L__BB1_16:
	bar.sync 	0;
	setp.ge.s32 	%p14, %r124, %r56;
	@%p14 bra 	$L__BB1_41;
	setp.gt.s32 	%p15, %r57, 0;
	@%p15 bra 	$L__BB1_18;
	bra.uni 	$L__BB1_40;
$L__BB1_18:
	setp.gt.s32 	%p17, %r58, 0;
	@%p17 bra 	$L__BB1_25;
	and.b32  	%r22, %r57, 3;
	and.b32  	%r23, %r57, 2147483644;
$L__BB1_20:
	setp.lt.u32 	%p18, %r57, 4;
	mov.f64 	%fd136, 0dBFF0000000000000;
	mov.f64 	%fd137, 0d0000000000000000;
	@%p18 bra 	$L__BB1_24;
	mov.f64 	%fd136, 0dBFF0000000000000;
	mov.b32 	%r123, 0;
$L__BB1_22:
	setp.lt.f64 	%p19, %fd136, 0d0000000000000000;
	cvt.rn.f64.u32 	%fd58, %r123;
	selp.f64 	%fd136, %fd58, %fd136, %p19;
	add.s32 	%r123, %r123, 4;
	setp.ne.s32 	%p20, %r123, %r23;
	@%p20 bra 	$L__BB1_22;
	cvt.rn.f64.u32 	%fd137, %r23;
$L__BB1_24:
	setp.eq.s32 	%p21, %r22, 0;
	setp.lt.f64 	%p22, %fd136, 0d0000000000000000;
	selp.f64 	%fd59, %fd137, %fd136, %p22;
	selp.f64 	%fd60, %fd136, %fd59, %p21;
	cvt.rzi.s32.f64 	%r80, %fd60;
	mul.wide.s32 	%rd21, %r124, 4;
	add.s64 	%rd22, %rd1, %rd21;
	st.global.u32 	[%rd22], %r80;
	add.s32 	%r124, %r124, %r2;
	setp.lt.s32 	%p23, %r124, %r56;
	@%p23 bra 	$L__BB1_20;
	bra.uni 	$L__BB1_41;
$L__BB1_25:
	and.b32  	%r24, %r58, 7;
	and.b32  	%r25, %r58, 2147483640;
	neg.s32 	%r26, %r25;
	shl.b32 	%r27, %r56, 3;
	mul.wide.s32 	%rd45, %r56, 8;
$L__BB1_26:
	ld.param.u64 	%rd51, [_Z22find_nearest_centroidsPPdS0_iiiPi_param_0];
	cvta.to.global.u64 	%rd23, %rd51;
	mul.wide.s32 	%rd24, %r124, 8;
	add.s64 	%rd25, %rd23, %rd24;
	ld.global.u64 	%rd26, [%rd25];
	cvta.to.global.u64 	%rd5, %rd26;
	mov.f64 	%fd126, 0d0000000000000000;
	mov.f64 	%fd125, 0dBFF0000000000000;
	mov.b32 	%r112, 0;
$L__BB1_27:
	setp.lt.u32 	%p24, %r58, 8;
	mul.lo.s32 	%r30, %r112, %r58;
	mov.f64 	%fd134, 0d0000000000000000;
	mov.b32 	%r118, 0;
	mov.u32 	%r117, %r118;
	@%p24 bra 	$L__BB1_30;
	mul.lo.s32 	%r84, %r58, %r112;
	shl.b32 	%r85, %r84, 3;
	mov.u32 	%r86, shared_centroid_coords;
	add.s32 	%r87, %r86, %r85;
	add.s32 	%r113, %r87, 32;
	mov.f64 	%fd134, 0d0000000000000000;
	mov.b32 	%r117, 0;
	mov.u32 	%r115, %r26;
$L__BB1_29:
	.pragma "nounroll";
	ld.shared.f64 	%fd66, [%r113+-32];
	mul.wide.s32 	%rd27, %r117, 8;
	add.s64 	%rd28, %rd5, %rd27;
	ld.global.f64 	%fd67, [%rd28];
	sub.f64 	%fd68, %fd66, %fd67;
	fma.rn.f64 	%fd69, %fd68, %fd68, %fd134;
	ld.shared.f64 	%fd70, [%r113+-24];
	add.s64 	%rd30, %rd28, %rd45;
	ld.global.f64 	%fd71, [%rd30];
	sub.f64 	%fd72, %fd70, %fd71;
	fma.rn.f64 	%fd73, %fd72, %fd72, %fd69;
	ld.shared.f64 	%fd74, [%r113+-16];
	add.s64 	%rd31, %rd30, %rd45;
	ld.global.f64 	%fd75, [%rd31];
	sub.f64 	%fd76, %fd74, %fd75;
	fma.rn.f64 	%fd77, %fd76, %fd76, %fd73;
	ld.shared.f64 	%fd78, [%r113+-8];
	add.s64 	%rd32, %rd31, %rd45;
	ld.global.f64 	%fd79, [%rd32];
	sub.f64 	%fd80, %fd78, %fd79;
	fma.rn.f64 	%fd81, %fd80, %fd80, %fd77;
	ld.shared.f64 	%fd82, [%r113];
	add.s64 	%rd33, %rd32, %rd45;
	ld.global.f64 	%fd83, [%rd33];
	sub.f64 	%fd84, %fd82, %fd83;
	fma.rn.f64 	%fd85, %fd84, %fd84, %fd81;
	ld.shared.f64 	%fd86, [%r113+8];
	add.s64 	%rd34, %rd33, %rd45;
	ld.global.f64 	%fd87, [%rd34];
	sub.f64 	%fd88, %fd86, %fd87;
	fma.rn.f64 	%fd89, %fd88, %fd88, %fd85;
	ld.shared.f64 	%fd90, [%r113+16];
	add.s64 	%rd35, %rd34, %rd45;
	ld.global.f64 	%fd91, [%rd35];
	sub.f64 	%fd92, %fd90, %fd91;
	fma.rn.f64 	%fd93, %fd92, %fd92, %fd89;
	ld.shared.f64 	%fd94, [%r113+24];
	add.s64 	%rd36, %rd35, %rd45;
	ld.global.f64 	%fd95, [%rd36];
	sub.f64 	%fd96, %fd94, %fd95;
	fma.rn.f64 	%fd134, %fd96, %fd96, %fd93;
	add.s32 	%r115, %r115, 8;
	add.s32 	%r117, %r117, %r27;
	add.s32 	%r113, %r113, 64;
	setp.eq.s32 	%p25, %r115, 0;
	mov.u32 	%r118, %r25;
	@%p25 bra 	$L__BB1_30;
	bra.uni 	$L__BB1_29;
$L__BB1_30:
	setp.eq.s32 	%p26, %r24, 0;
	@%p26 bra 	$L__BB1_38;
	add.s32 	%r88, %r24, -1;
	setp.lt.u32 	%p27, %r88, 3;
	@%p27 bra 	$L__BB1_33;
	add.s32 	%r89, %r118, %r30;
	shl.b32 	%r90, %r89, 3;
	mov.u32 	%r91, shared_centroid_coords;
	add.s32 	%r92, %r91, %r90;
	ld.shared.f64 	%fd98, [%r92];
	mul.wide.s32 	%rd37, %r117, 8;
	add.s64 	%rd38, %rd5, %rd37;
	ld.global.f64 	%fd99, [%rd38];
	sub.f64 	%fd100, %fd98, %fd99;
	fma.rn.f64 	%fd101, %fd100, %fd100, %fd134;
	ld.shared.f64 	%fd102, [%r92+8];
	add.s64 	%rd40, %rd38, %rd45;
	ld.global.f64 	%fd103, [%rd40];
	sub.f64 	%fd104, %fd102, %fd103;
	fma.rn.f64 	%fd105, %fd104, %fd104, %fd101;
	ld.shared.f64 	%fd106, [%r92+16];
	add.s64 	%rd41, %rd40, %rd45;
	ld.global.f64 	%fd107, [%rd41];
	sub.f64 	%fd108, %fd106, %fd107;
	fma.rn.f64 	%fd109, %fd108, %fd108, %fd105;
	ld.shared.f64 	%fd110, [%r92+24];
	add.s64 	%rd42, %rd41, %rd45;
	ld.global.f64 	%fd111, [%rd42];
	sub.f64 	%fd112, %fd110, %fd111;
	fma.rn.f64 	%fd134, %fd112, %fd112, %fd109;
	shl.b32 	%r93, %r56, 2;
	add.s32 	%r117, %r93, %r117;
	add.s32 	%r118, %r118, 4;
$L__BB1_33:
	and.b32  	%r94, %r58, 3;
	setp.eq.s32 	%p28, %r94, 0;
	@%p28 bra 	$L__BB1_38;
	setp.eq.s32 	%p29, %r94, 1;
	@%p29 bra 	$L__BB1_36;
	add.s32 	%r95, %r118, %r30;
	shl.b32 	%r96, %r95, 3;
	mov.u32 	%r97, shared_centroid_coords;
	add.s32 	%r98, %r97, %r96;
	ld.shared.f64 	%fd114, [%r98];
	mul.wide.s32 	%rd43, %r117, 8;
	add.s64 	%rd44, %rd5, %rd43;
	ld.global.f64 	%fd115, [%rd44];
	sub.f64 	%fd116, %fd114, %fd115;
	fma.rn.f64 	%fd117, %fd116, %fd116, %fd134;
	ld.shared.f64 	%fd118, [%r98+8];
	add.s64 	%rd46, %rd44, %rd45;
	ld.global.f64 	%fd119, [%rd46];
	sub.f64 	%fd120, %fd118, %fd119;
	fma.rn.f64 	%fd134, %fd120, %fd120, %fd117;
	shl.b32 	%r99, %r56, 1;
	add.s32 	%r117, %r117, %r99;
	add.s32 	%r118, %r118, 2;
$L__BB1_36:
	and.b32  	%r100, %r58, 1;
	setp.eq.b32 	%p30, %r100, 1;
	not.pred 	%p31, %p30;
	@%p31 bra 	$L__BB1_38;
	add.s32 	%r101, %r118, %r30;
	shl.b32 	%r102, %r101, 3;
	mov.u32 	%r103, shared_centroid_coords;
	add.s32 	%r104, %r103, %r102;
	ld.shared.f64 	%fd121, [%r104];
	mul.wide.s32 	%rd47, %r117, 8;
	add.s64 	%rd48, %rd5, %rd47;
	ld.global.f64 	%fd122, [%rd48];
	sub.f64 	%fd123, %fd121, %fd122;
	fma.rn.f64 	%fd134, %fd123, %fd123, %fd134;
$L__BB1_38:
	setp.lt.f64 	%p32, %fd134, %fd126;
	setp.lt.f64 	%p33, %fd125, 0d0000000000000000;
	or.pred  	%p34, %p32, %p33;
	cvt.rn.f64.u32 	%fd124, %r112;
	selp.f64 	%fd126, %fd134, %fd126, %p34;
	selp.f64 	%fd125, %fd124, %fd125, %p34;
	add.s32 	%r112, %r112, 1;
	setp.ne.s32 	%p35, %r112, %r57;
	@%p35 bra 	$L__BB1_27;
	cvt.rzi.s32.f64 	%r105, %fd125;
	mul.wide.s32 	%rd49, %r124, 4;
	add.s64 	%rd50, %rd1, %rd49;
	st.global.u32 	[%rd50], %r105;
	add.s32 	%r124, %r124, %r2;
	setp.lt.s32 	%p36, %r124, %r56;
	@%p36 bra 	$L__BB1_26;
	bra.uni 	$L__BB1_41;
$L__BB1_40:
	mul.wide.s32 	%rd19, %r124, 4;
	add.s64 	%rd20, %rd1, %rd19;
	mov.b32 	%r78, -1;
	st.global.u32 	[%rd20], %r78;
	add.s32 	%r124, %r124, %r2;
	setp.lt.s32 	%p16, %r124, %r56;
	@%p16 bra 	$L__BB1_40;
$L__BB1_41:
	ret;

}
	// .globl	_Z18set_centroids_zeroPPdiiPi
.visible .entry _Z18set_centroids_zeroPPdiiPi(
	.param .u64 .ptr .align 1 _Z18set_centroids_zeroPPdiiPi_param_0,
	.param .u32 _Z18set_centroids_zeroPPdiiPi_param_1,
	.param .u32 _Z18set_centroids_zeroPPdiiPi_param_2,
	.param .u64 .ptr .align 1 _Z18set_centroids_zeroPPdiiPi_param_3
)
{
	.reg .pred 	%p<18>;
	.reg .b32 	%r<57>;
	.reg .b64 	%rd<125>;

	ld.param.u64 	%rd6, [_Z18set_centroids_zeroPPdiiPi_param_0];
	ld.param.u32 	%r28, [_Z18set_centroids_zeroPPdiiPi_param_1];
	ld.param.u32 	%r29, [_Z18set_centroids_zeroPPdiiPi_param_2];
	ld.param.u64 	%rd7, [_Z18set_centroids_zeroPPdiiPi_param_3];
	cvta.to.global.u64 	%rd1, %rd7;
	mov.u32 	%r30, %ntid.x;
	mov.u32 	%r31, %nctaid.x;
	mul.lo.s32 	%r1, %r30, %r31;
	mov.u32 	%r32, %ctaid.x;
	mov.u32 	%r33, %tid.x;
	mad.lo.s32 	%r55, %r32, %r30, %r33;
	setp.ge.s32 	%p1, %r55, %r28;
	@%p1 bra 	$L__BB2_23;
	setp.lt.s32 	%p2, %r29, 1;
	@%p2 bra 	$L__BB2_17;
	and.b32  	%r3, %r29, 15;
	add.s32 	%r4, %r3, -1;
	and.b32  	%r5, %r29, 7;
	add.s32 	%r6, %r5, -1;
	and.b32  	%r7, %r29, 2147483632;
	and.b32  	%r8, %r29, 3;
	neg.s32 	%r9, %r7;
	cvta.to.global.u64 	%rd2, %rd6;
$L__BB2_3:
	setp.lt.u32 	%p8, %r29, 16;
	mul.wide.s32 	%rd16, %r55, 8;
	add.s64 	%rd3, %rd2, %rd16;
	mov.b32 	%r51, 0;
	@%p8 bra 	$L__BB2_6;
	mov.b64 	%rd124, 0;
	mov.u32 	%r49, %r9;
$L__BB2_5:
	.pragma "nounroll";
	ld.global.u64 	%rd18, [%rd3];
	cvta.to.global.u64 	%rd19, %rd18;
	add.s64 	%rd20, %rd19, %rd124;
	mov.b64 	%rd21, 0;
	st.global.u64 	[%rd20], %rd21;
	ld.global.u64 	%rd22, [%rd3];
	cvta.to.global.u64 	%rd23, %rd22;
	add.s64 	%rd24, %rd23, %rd124;
	st.global.u64 	[%rd24+8], %rd21;
	ld.global.u64 	%rd25, [%rd3];
	cvta.to.global.u64 	%rd26, %rd25;
	add.s64 	%rd27, %rd26, %rd124;
	st.global.u64 	[%rd27+16], %rd21;
	ld.global.u64 	%rd28, [%rd3];
	cvta.to.global.u64 	%rd29, %rd28;
	add.s64 	%rd30, %rd29, %rd124;
	st.global.u64 	[%rd30+24], %rd21;
	ld.global.u64 	%rd31, [%rd3];
	cvta.to.global.u64 	%rd32, %rd31;
	add.s64 	%rd33, %rd32, %rd124;
	st.global.u64 	[%rd33+32], %rd21;
	ld.global.u64 	%rd34, [%rd3];
	cvta.to.global.u64 	%rd35, %rd34;
	add.s64 	%rd36, %rd35, %rd124;
	st.global.u64 	[%rd36+40], %rd21;
	ld.global.u64 	%rd37, [%rd3];
	cvta.to.global.u64 	%rd38, %rd37;
	add.s64 	%rd39, %rd38, %rd124;
	st.global.u64 	[%rd39+48], %rd21;
	ld.global.u64 	%rd40, [%rd3];
	cvta.to.global.u64 	%rd41, %rd40;
	add.s64 	%rd42, %rd41, %rd124;
	st.global.u64 	[%rd42+56], %rd21;
	ld.global.u64 	%rd43, [%rd3];
	cvta.to.global.u64 	%rd44, %rd43;
	add.s64 	%rd45, %rd44, %rd124;
	st.global.u64 	[%rd45+64], %rd21;
	ld.global.u64 	%rd46, [%rd3];
	cvta.to.global.u64 	%rd47, %rd46;
	add.s64 	%rd48, %rd47, %rd124;
	st.global.u64 	[%rd48+72], %rd21;
	ld.global.u64 	%rd49, [%rd3];
	cvta.to.global.u64 	%rd50, %rd49;
	add.s64 	%rd51, %rd50, %rd124;
	st.global.u64 	[%rd51+80], %rd21;
	ld.global.u64 	%rd52, [%rd3];
	cvta.to.global.u64 	%rd53, %rd52;
	add.s64 	%rd54, %rd53, %rd124;
	st.global.u64 	[%rd54+88], %rd21;
	ld.global.u64 	%rd55, [%rd3];
	cvta.to.global.u64 	%rd56, %rd55;
	add.s64 	%rd57, %rd56, %rd124;
	st.global.u64 	[%rd57+96], %rd21;
	ld.global.u64 	%rd58, [%rd3];
	cvta.to.global.u64 	%rd59, %rd58;
	add.s64 	%rd60, %rd59, %rd124;
	st.global.u64 	[%rd60+104], %rd21;
	ld.global.u64 	%rd61, [%rd3];
	cvta.to.global.u64 	%rd62, %rd61;
	add.s64 	%rd63, %rd62, %rd124;
	st.global.u64 	[%rd63+112], %rd21;
	ld.global.u64 	%rd64, [%rd3];
	cvta.to.global.u64 	%rd65, %rd64;
	add.s64 	%rd66, %rd65, %rd124;
	st.global.u64 	[%rd66+120], %rd21;
	add.s32 	%r49, %r49, 16;
	add.s64 	%rd124, %rd124, 128;
	setp.ne.s32 	%p9, %r49, 0;
	mov.u32 	%r51, %r7;
	@%p9 bra 	$L__BB2_5;
$L__BB2_6:
	setp.eq.s32 	%p10, %r3, 0;
	@%p10 bra 	$L__BB2_16;
	setp.lt.u32 	%p11, %r4, 7;
	@%p11 bra 	$L__BB2_9;
	ld.global.u64 	%rd67, [%rd3];
	cvta.to.global.u64 	%rd68, %rd67;
	mul.wide.u32 	%rd69, %r51, 8;
	add.s64 	%rd70, %rd68, %rd69;
	mov.b64 	%rd71, 0;
	st.global.u64 	[%rd70], %rd71;
	ld.global.u64 	%rd72, [%rd3];
	cvta.to.global.u64 	%rd73, %rd72;
	add.s64 	%rd74, %rd73, %rd69;
	st.global.u64 	[%rd74+8], %rd71;
	ld.global.u64 	%rd75, [%rd3];
	cvta.to.global.u64 	%rd76, %rd75;
	add.s64 	%rd77, %rd76, %rd69;
	st.global.u64 	[%rd77+16], %rd71;
	ld.global.u64 	%rd78, [%rd3];
	cvta.to.global.u64 	%rd79, %rd78;
	add.s64 	%rd80, %rd79, %rd69;
	st.global.u64 	[%rd80+24], %rd71;
	ld.global.u64 	%rd81, [%rd3];
	cvta.to.global.u64 	%rd82, %rd81;
	add.s64 	%rd83, %rd82, %rd69;
	st.global.u64 	[%rd83+32], %rd71;
	ld.global.u64 	%rd84, [%rd3];
	cvta.to.global.u64 	%rd85, %rd84;
	add.s64 	%rd86, %rd85, %rd69;
	st.global.u64 	[%rd86+40], %rd71;
	ld.global.u64 	%rd87, [%rd3];
	cvta.to.global.u64 	%rd88, %rd87;
	add.s64 	%rd89, %rd88, %rd69;
	st.global.u64 	[%rd89+48], %rd71;
	ld.global.u64 	%rd90, [%rd3];
	cvta.to.global.u64 	%rd91, %rd90;
	add.s64 	%rd92, %rd91, %rd69;
	st.global.u64 	[%rd92+56], %rd71;
	add.s32 	%r51, %r51, 8;
$L__BB2_9:
	setp.eq.s32 	%p12, %r5, 0;
	@%p12 bra 	$L__BB2_16;
	setp.lt.u32 	%p13, %r6, 3;
	@%p13 bra 	$L__BB2_12;
	ld.global.u64 	%rd93, [%rd3];
	cvta.to.global.u64 	%rd94, %rd93;
	mul.wide.u32 	%rd95, %r51, 8;
	add.s64 	%rd96, %rd94, %rd95;
	mov.b64 	%rd97, 0;
	st.global.u64 	[%rd96], %rd97;
	ld.global.u64 	%rd98, [%rd3];
	cvta.to.global.u64 	%rd99, %rd98;
	add.s64 	%rd100, %rd99, %rd95;
	st.global.u64 	[%rd100+8], %rd97;
	ld.global.u64 	%rd101, [%rd3];
	cvta.to.global.u64 	%rd102, %rd101;
	add.s64 	%rd103, %rd102, %rd95;
	st.global.u64 	[%rd103+16], %rd97;
	ld.global.u64 	%rd104, [%rd3];
	cvta.to.global.u64 	%rd105, %rd104;
	add.s64 	%rd106, %rd105, %rd95;
	st.global.u64 	[%rd106+24], %rd97;
	add.s32 	%r51, %r51, 4;
$L__BB2_12:
	setp.eq.s32 	%p14, %r8, 0;
	@%p14 bra 	$L__BB2_16;
	setp.eq.s32 	%p15, %r8, 1;
	ld.global.u64 	%rd107, [%rd3];
	cvta.to.global.u64 	%rd108, %rd107;
	mul.wide.u32 	%rd109, %r51, 8;
	add.s64 	%rd110, %rd108, %rd109;
	mov.b64 	%rd111, 0;
	st.global.u64 	[%rd110], %rd111;
	@%p15 bra 	$L__BB2_16;
	setp.eq.s32 	%p16, %r8, 2;
	ld.global.u64 	%rd112, [%rd3];
	cvta.to.global.u64 	%rd113, %rd112;
	add.s64 	%rd115, %rd113, %rd109;
	mov.b64 	%rd116, 0;
	st.global.u64 	[%rd115+8], %rd116;
	@%p16 bra 	$L__BB2_16;
	ld.global.u64 	%rd117, [%rd3];
	cvta.to.global.u64 	%rd118, %rd117;
	add.s64 	%rd120, %rd118, %rd109;
	mov.b64 	%rd121, 0;
	st.global.u64 	[%rd120+16], %rd121;
$L__BB2_16:
	mul.wide.s32 	%rd122, %r55, 4;
	add.s64 	%rd123, %rd1, %rd122;
	mov.b32 	%r47, 0;
	st.global.u32 	[%rd123], %r47;
	add.s32 	%r55, %r55, %r1;
	setp.lt.s32 	%p17, %r55, %r28;
	@%p17 bra 	$L__BB2_3;
	bra.uni 	$L__BB2_23;
$L__BB2_17:
	add.s32 	%r34, %r55, %r1;
	max.s32 	%r35, %r28, %r34;
	setp.lt.s32 	%p3, %r34, %r28;
	selp.u32 	%r36, 1, 0, %p3;
	add.s32 	%r37, %r34, %r36;
	sub.s32 	%r38, %r35, %r37;
	div.u32 	%r39, %r38, %r1;
	add.s32 	%r19, %r39, %r36;
	and.b32  	%r40, %r19, 3;
	setp.eq.s32 	%p4, %r40, 3;
	@%p4 bra 	$L__BB2_20;
	add.s32 	%r42, %r19, 1;
	and.b32  	%r20, %r42, 3;
	mov.b32 	%r54, 0;
$L__BB2_19:
	.pragma "nounroll";
	mul.wide.s32 	%rd8, %r55, 4;
	add.s64 	%rd9, %rd1, %rd8;
	mov.b32 	%r43, 0;
	st.global.u32 	[%rd9], %r43;
	add.s32 	%r55, %r55, %r1;
	add.s32 	%r54, %r54, 1;
	setp.ne.s32 	%p5, %r54, %r20;
	@%p5 bra 	$L__BB2_19;
$L__BB2_20:
	setp.lt.u32 	%p6, %r19, 3;
	@%p6 bra 	$L__BB2_23;
	mul.wide.s32 	%rd12, %r1, 4;
	shl.b32 	%r45, %r1, 2;
$L__BB2_22:
	mul.wide.s32 	%rd10, %r55, 4;
	add.s64 	%rd11, %rd1, %rd10;
	mov.b32 	%r44, 0;
	st.global.u32 	[%rd11], %r44;
	add.s64 	%rd13, %rd11, %rd12;
	st.global.u32 	[%rd13], %r44;
	add.s64 	%rd14, %rd13, %rd12;
	st.global.u32 	[%rd14], %r44;
	add.s64 	%rd15, %rd14, %rd12;
	st.global.u32 	[%rd15], %r44;
	add.s32 	%r55, %r45, %r55;
	setp.lt.s32 	%p7, %r55, %r28;
	@%p7 bra 	$L__BB2_22;
$L__BB2_23:
	ret;

}
	// .globl	_Z14find_point_sumPPdS0_PiiiiS1_
.visible .entry _Z14find_point_sumPPdS0_PiiiiS1_(
	.param .u64 .ptr .align 1 _Z14find_point_sumPPdS0_PiiiiS1__param_0,
	.param .u64 .ptr .align 1 _Z14find_point_sumPPdS0_PiiiiS1__param_1,
	.param .u64 .ptr .align 1 _Z14find_point_sumPPdS0_PiiiiS1__param_2,
	.param .u32 _Z14find_point_sumPPdS0_PiiiiS1__param_3,
	.param .u32 _Z14find_point_sumPPdS0_PiiiiS1__param_4,
	.param .u32 _Z14find_point_sumPPdS0_PiiiiS1__param_5,
	.param .u64 .ptr .align 1 _Z14find_point_sumPPdS0_PiiiiS1__param_6
)
{
	.reg .pred 	%p<28>;
	.reg .b32 	%r<212>;
	.reg .b64 	%rd<47>;
	.reg .b64 	%fd<7>;

	ld.param.u64 	%rd14, [_Z14find_point_sumPPdS0_PiiiiS1__param_0];
	ld.param.u64 	%rd15, [_Z14find_point_sumPPdS0_PiiiiS1__param_1];
	ld.param.u64 	%rd16, [_Z14find_point_sumPPdS0_PiiiiS1__param_2];
	ld.param.u32 	%r49, [_Z14find_point_sumPPdS0_PiiiiS1__param_3];
	ld.param.u32 	%r50, [_Z14find_point_sumPPdS0_PiiiiS1__param_4];
	ld.param.u32 	%r51, [_Z14find_point_sumPPdS0_PiiiiS1__param_5];
	ld.param.u64 	%rd17, [_Z14find_point_sumPPdS0_PiiiiS1__param_6];
	cvta.to.global.u64 	%rd1, %rd16;
	cvta.to.global.u64 	%rd2, %rd17;
	mov.u32 	%r1, %ntid.x;
	mov.u32 	%r52, %nctaid.x;
	mul.lo.s32 	%r2, %r1, %r52;
	mov.u32 	%r53, %ctaid.x;
	mov.u32 	%r209, %tid.x;
	mad.lo.s32 	%r207, %r53, %r1, %r209;
	mul.lo.s32 	%r54, %r51, %r50;
	shl.b32 	%r55, %r54, 3;
	mov.u32 	%r56, shared_centroid_coords;
	add.s32 	%r5, %r56, %r55;
	setp.ge.s32 	%p1, %r209, %r50;
	@%p1 bra 	$L__BB3_16;
	setp.gt.s32 	%p2, %r51, 0;
	mov.u32 	%r201, %r209;
	@%p2 bra 	$L__BB3_2;
	bra.uni 	$L__BB3_15;
$L__BB3_2:
	add.s32 	%r6, %r51, -1;
	and.b32  	%r7, %r51, 7;
	add.s32 	%r8, %r7, -1;
	and.b32  	%r9, %r51, 3;
	and.b32  	%r10, %r51, 2147483640;
	and.b32  	%r11, %r51, 1;
	mov.u32 	%r196, %r209;
$L__BB3_3:
	setp.lt.u32 	%p4, %r6, 7;
	mul.lo.s32 	%r13, %r196, %r51;
	mov.b32 	%r199, 0;
	@%p4 bra 	$L__BB3_6;
	mov.b32 	%r197, 0;
$L__BB3_5:
	.pragma "nounroll";
	add.s32 	%r62, %r197, %r196;
	rem.s32 	%r63, %r62, %r51;
	add.s32 	%r64, %r63, %r13;
	shl.b32 	%r65, %r64, 3;
	add.s32 	%r67, %r56, %r65;
	mov.b64 	%rd18, 0;
	st.shared.u64 	[%r67], %rd18;
	add.s32 	%r68, %r62, 1;
	rem.s32 	%r69, %r68, %r51;
	add.s32 	%r70, %r69, %r13;
	shl.b32 	%r71, %r70, 3;
	add.s32 	%r72, %r56, %r71;
	st.shared.u64 	[%r72], %rd18;
	add.s32 	%r73, %r62, 2;
	rem.s32 	%r74, %r73, %r51;
	add.s32 	%r75, %r74, %r13;
	shl.b32 	%r76, %r75, 3;
	add.s32 	%r77, %r56, %r76;
	st.shared.u64 	[%r77], %rd18;
	add.s32 	%r78, %r62, 3;
	rem.s32 	%r79, %r78, %r51;
	add.s32 	%r80, %r79, %r13;
	shl.b32 	%r81, %r80, 3;
	add.s32 	%r82, %r56, %r81;
	st.shared.u64 	[%r82], %rd18;
	add.s32 	%r83, %r62, 4;
	rem.s32 	%r84, %r83, %r51;
	add.s32 	%r85, %r84, %r13;
	shl.b32 	%r86, %r85, 3;
	add.s32 	%r87, %r56, %r86;
	st.shared.u64 	[%r87], %rd18;
	add.s32 	%r88, %r62, 5;
	rem.s32 	%r89, %r88, %r51;
	add.s32 	%r90, %r89, %r13;
	shl.b32 	%r91, %r90, 3;
	add.s32 	%r92, %r56, %r91;
	st.shared.u64 	[%r92], %rd18;
	add.s32 	%r93, %r62, 6;
	rem.s32 	%r94, %r93, %r51;
	add.s32 	%r95, %r94, %r13;
	shl.b32 	%r96, %r95, 3;
	add.s32 	%r97, %r56, %r96;
	st.shared.u64 	[%r97], %rd18;
	add.s32 	%r98, %r62, 7;
	rem.s32 	%r99, %r98, %r51;
	add.s32 	%r100, %r99, %r13;
	shl.b32 	%r101, %r100, 3;
	add.s32 	%r102, %r56, %r101;
	st.shared.u64 	[%r102], %rd18;
	add.s32 	%r197, %r197, 8;
	setp.ne.s32 	%p5, %r197, %r10;
	mov.u32 	%r199, %r10;
	@%p5 bra 	$L__BB3_5;
$L__BB3_6:
	setp.eq.s32 	%p6, %r7, 0;
	@%p6 bra 	$L__BB3_14;
	setp.lt.u32 	%p7, %r8, 3;
	@%p7 bra 	$L__BB3_9;
	add.s32 	%r103, %r199, %r196;
	rem.s32 	%r104, %r103, %r51;
	add.s32 	%r105, %r104, %r13;
	shl.b32 	%r106, %r105, 3;
	add.s32 	%r108, %r56, %r106;
	mov.b64 	%rd19, 0;
	st.shared.u64 	[%r108], %rd19;
	add.s32 	%r109, %r103, 1;
	rem.s32 	%r110, %r109, %r51;
	add.s32 	%r111, %r110, %r13;
	shl.b32 	%r112, %r111, 3;
	add.s32 	%r113, %r56, %r112;
	st.shared.u64 	[%r113], %rd19;
	add.s32 	%r114, %r103, 2;
	rem.s32 	%r115, %r114, %r51;
	add.s32 	%r116, %r115, %r13;
	shl.b32 	%r117, %r116, 3;
	add.s32 	%r118, %r56, %r117;
	st.shared.u64 	[%r118], %rd19;
	add.s32 	%r119, %r103, 3;
	rem.s32 	%r120, %r119, %r51;
	add.s32 	%r121, %r120, %r13;
	shl.b32 	%r122, %r121, 3;
	add.s32 	%r123, %r56, %r122;
	st.shared.u64 	[%r123], %rd19;
	add.s32 	%r199, %r199, 4;
$L__BB3_9:
	setp.eq.s32 	%p8, %r9, 0;
	@%p8 bra 	$L__BB3_14;
	setp.eq.s32 	%p9, %r9, 1;
	@%p9 bra 	$L__BB3_12;
	add.s32 	%r124, %r199, %r196;
	rem.s32 	%r125, %r124, %r51;
	add.s32 	%r126, %r125, %r13;
	shl.b32 	%r127, %r126, 3;
	add.s32 	%r129, %r56, %r127;
	mov.b64 	%rd20, 0;
	st.shared.u64 	[%r129], %rd20;
	add.s32 	%r130, %r124, 1;
	rem.s32 	%r131, %r130, %r51;
	add.s32 	%r132, %r131, %r13;
	shl.b32 	%r133, %r132, 3;
	add.s32 	%r134, %r56, %r133;
	st.shared.u64 	[%r134], %rd20;
	add.s32 	%r199, %r199, 2;
$L__BB3_12:
	setp.eq.s32 	%p10, %r11, 0;
	@%p10 bra 	$L__BB3_14;
	add.s32 	%r135, %r199, %r196;
	rem.s32 	%r136, %r135, %r51;
	add.s32 	%r137, %r136, %r13;
	shl.b32 	%r138, %r137, 3;
	add.s32 	%r140, %r56, %r138;
	mov.b64 	%rd21, 0;
	st.shared.u64 	[%r140], %rd21;
$L__BB3_14:
	shl.b32 	%r141, %r196, 2;
	add.s32 	%r142, %r5, %r141;
	mov.b32 	%r143, 0;
	st.shared.u32 	[%r142], %r143;
	add.s32 	%r196, %r196, %r1;
	setp.lt.s32 	%p11, %r196, %r50;
	@%p11 bra 	$L__BB3_3;
	bra.uni 	$L__BB3_16;
$L__BB3_15:
	shl.b32 	%r57, %r201, 2;
	add.s32 	%r58, %r5, %r57;
	mov.b32 	%r59, 0;
	st.shared.u32 	[%r58], %r59;
	add.s32 	%r201, %r201, %r1;
	setp.lt.s32 	%p3, %r201, %r50;
	@%p3 bra 	$L__BB3_15;
$L__BB3_16:
	bar.sync 	0;
	setp.ge.s32 	%p12, %r207, %r49;
	@%p12 bra 	$L__BB3_30;
	setp.lt.s32 	%p13, %r51, 1;
	@%p13 bra 	$L__BB3_24;
	cvta.to.global.u64 	%rd3, %rd14;
$L__BB3_19:
	mul.wide.s32 	%rd30, %r207, 4;
	add.s64 	%rd31, %rd1, %rd30;
	ld.global.u32 	%r25, [%rd31];
	mul.lo.s32 	%r26, %r25, %r51;
	mul.wide.s32 	%rd32, %r207, 8;
	add.s64 	%rd33, %rd3, %rd32;
	ld.global.u64 	%rd4, [%rd33];
	mov.b32 	%r203, 0;
	mov.u32 	%r204, %r203;
$L__BB3_20:
	add.s32 	%r175, %r26, %r203;
	shl.b32 	%r176, %r175, 3;
	add.s32 	%r29, %r56, %r176;
	mul.wide.s32 	%rd34, %r204, 8;
	add.s64 	%rd35, %rd4, %rd34;
	ld.f64 	%fd1, [%rd35];
	ld.shared.u64 	%rd45, [%r29];
$L__BB3_21:
	mov.b64 	%fd3, %rd45;
	add.f64 	%fd4, %fd1, %fd3;
	mov.b64 	%rd36, %fd4;
	atom.relaxed.shared.cas.b64 	%rd7, [%r29], %rd45, %rd36;
	setp.ne.s64 	%p19, %rd45, %rd7;
	mov.u64 	%rd45, %rd7;
	@%p19 bra 	$L__BB3_21;
	add.s32 	%r204, %r204, %r49;
	add.s32 	%r203, %r203, 1;
	setp.ne.s32 	%p20, %r203, %r51;
	@%p20 bra 	$L__BB3_20;
	shl.b32 	%r178, %r25, 2;
	add.s32 	%r179, %r5, %r178;
	atom.shared.add.u32 	%r180, [%r179], 1;
	add.s32 	%r207, %r207, %r2;
	setp.lt.s32 	%p21, %r207, %r49;
	@%p21 bra 	$L__BB3_19;
	bra.uni 	$L__BB3_30;
$L__BB3_24:
	add.s32 	%r144, %r207, %r2;
	max.s32 	%r145, %r49, %r144;
	setp.lt.s32 	%p14, %r144, %r49;
	selp.u32 	%r146, 1, 0, %p14;
	add.s32 	%r147, %r144, %r146;
	sub.s32 	%r148, %r145, %r147;
	div.u32 	%r149, %r148, %r2;
	add.s32 	%r33, %r149, %r146;
	and.b32  	%r150, %r33, 3;
	setp.eq.s32 	%p15, %r150, 3;
	@%p15 bra 	$L__BB3_27;
	add.s32 	%r152, %r33, 1;
	and.b32  	%r34, %r152, 3;
	mov.b32 	%r206, 0;
$L__BB3_26:
	.pragma "nounroll";
	mul.wide.s32 	%rd22, %r207, 4;
	add.s64 	%rd23, %rd1, %rd22;
	ld.global.u32 	%r153, [%rd23];
	shl.b32 	%r154, %r153, 2;
	add.s32 	%r155, %r5, %r154;
	atom.shared.add.u32 	%r156, [%r155], 1;
	add.s32 	%r207, %r207, %r2;
	add.s32 	%r206, %r206, 1;
	setp.ne.s32 	%p16, %r206, %r34;
	@%p16 bra 	$L__BB3_26;
$L__BB3_27:
	setp.lt.u32 	%p17, %r33, 3;
	@%p17 bra 	$L__BB3_30;
	mul.wide.s32 	%rd26, %r2, 4;
	shl.b32 	%r173, %r2, 2;
$L__BB3_29:
	mul.wide.s32 	%rd24, %r207, 4;
	add.s64 	%rd25, %rd1, %rd24;
	ld.global.u32 	%r157, [%rd25];
	shl.b32 	%r158, %r157, 2;
	add.s32 	%r159, %r5, %r158;
	atom.shared.add.u32 	%r160, [%r159], 1;
	add.s64 	%rd27, %rd25, %rd26;
	ld.global.u32 	%r161, [%rd27];
	shl.b32 	%r162, %r161, 2;
	add.s32 	%r163, %r5, %r162;
	atom.shared.add.u32 	%r164, [%r163], 1;
	add.s64 	%rd28, %rd27, %rd26;
	ld.global.u32 	%r165, [%rd28];
	shl.b32 	%r166, %r165, 2;
	add.s32 	%r167, %r5, %r166;
	atom.shared.add.u32 	%r168, [%r167], 1;
	add.s64 	%rd29, %rd28, %rd26;
	ld.global.u32 	%r169, [%rd29];
	shl.b32 	%r170, %r169, 2;
	add.s32 	%r171, %r5, %r170;
	atom.shared.add.u32 	%r172, [%r171], 1;
	add.s32 	%r207, %r173, %r207;
	setp.lt.s32 	%p18, %r207, %r49;
	@%p18 bra 	$L__BB3_29;
$L__BB3_30:
	setp.ge.s32 	%p22, %r209, %r50;
	bar.sync 	0;
	@%p22 bra 	$L__BB3_39;
	setp.gt.s32 	%p23, %r51, 0;
	@%p23 bra 	$L__BB3_32;
	bra.uni 	$L__BB3_38;
$L__BB3_32:
	cvta.to.global.u64 	%rd8, %rd15;
	mov.u32 	%r190, shared_centroid_coords;
$L__BB3_33:
	mul.wide.s32 	%rd39, %r209, 8;
	add.s64 	%rd9, %rd8, %rd39;
	mul.lo.s32 	%r43, %r209, %r51;
	mov.b32 	%r210, 0;
$L__BB3_34:
	ld.global.u64 	%rd40, [%rd9];
	add.s32 	%r186, %r210, %r209;
	rem.s32 	%r187, %r186, %r51;
	mul.wide.s32 	%rd41, %r187, 8;
	add.s64 	%rd10, %rd40, %rd41;
	add.s32 	%r188, %r187, %r43;
	shl.b32 	%r189, %r188, 3;
	add.s32 	%r191, %r190, %r189;
	ld.shared.f64 	%fd2, [%r191];
	ld.u64 	%rd46, [%rd10];
$L__BB3_35:
	mov.b64 	%fd5, %rd46;
	add.f64 	%fd6, %fd2, %fd5;
	mov.b64 	%rd42, %fd6;
	atom.relaxed.cas.b64 	%rd13, [%rd10], %rd46, %rd42;
	setp.ne.s64 	%p25, %rd46, %rd13;
	mov.u64 	%rd46, %rd13;
	@%p25 bra 	$L__BB3_35;
	add.s32 	%r210, %r210, 1;
	setp.ne.s32 	%p26, %r210, %r51;
	@%p26 bra 	$L__BB3_34;
	mul.wide.s32 	%rd43, %r209, 4;
	add.s64 	%rd44, %rd2, %rd43;
	shl.b32 	%r192, %r209, 2;
	add.s32 	%r193, %r5, %r192;
	ld.shared.u32 	%r194, [%r193];
	atom.global.add.u32 	%r195, [%rd44], %r194;
	add.s32 	%r209, %r209, %r1;
	setp.lt.s32 	%p27, %r209, %r50;
	@%p27 bra 	$L__BB3_33;
	bra.uni 	$L__BB3_39;
$L__BB3_38:
	mul.wide.s32 	%rd37, %r209, 4;
	add.s64 	%rd38, %rd2, %rd37;
	shl.b32 	%r181, %r209, 2;
	add.s32 	%r182, %r5, %r181;
	ld.shared.u32 	%r183, [%r182];
	atom.global.add.u32 	%r184, [%rd38], %r183;
	add.s32 	%r209, %r209, %r1;
	setp.lt.s32 	%p24, %r209, %r50;
	@%p24 bra 	$L__BB3_38;
$L__BB3_39:
	ret;

}
	// .globl	_Z14find_centroidsPPdiiPi
.visible .entry _Z14find_centroidsPPdiiPi(
	.param .u64 .ptr .align 1 _Z14find_centroidsPPdiiPi_param_0,
	.param .u32 _Z14find_centroidsPPdiiPi_param_1,
	.param .u32 _Z14find_centroidsPPdiiPi_param_2,
	.param .u64 .ptr .align 1 _Z14find_centroidsPPdiiPi_param_3
)
{
	.reg .pred 	%p<12>;
	.reg .b32 	%r<45>;
	.reg .b64 	%rd<61>;
	.reg .b64 	%fd<46>;

	ld.param.u64 	%rd7, [_Z14find_centroidsPPdiiPi_param_0];
	ld.param.u32 	%r19, [_Z14find_centroidsPPdiiPi_param_1];
	ld.param.u32 	%r20, [_Z14find_centroidsPPdiiPi_param_2];
	ld.param.u64 	%rd8, [_Z14find_centroidsPPdiiPi_param_3];
	mov.u32 	%r1, %ntid.x;
	mov.u32 	%r21, %ctaid.x;
	mov.u32 	%r22, %tid.x;
	mad.lo.s32 	%r40, %r21, %r1, %r22;
	setp.ge.s32 	%p1, %r40, %r19;
	setp.lt.s32 	%p2, %r20, 1;
	or.pred  	%p3, %p1, %p2;
	@%p3 bra 	$L__BB4_14;
	and.b32  	%r3, %r20, 7;
	add.s32 	%r4, %r3, -1;
	and.b32  	%r5, %r20, 3;
	and.b32  	%r6, %r20, 2147483640;
	and.b32  	%r7, %r20, 1;
	neg.s32 	%r8, %r6;
	mov.u32 	%r23, %nctaid.x;
	mul.lo.s32 	%r9, %r1, %r23;
	cvta.to.global.u64 	%rd1, %rd7;
	cvta.to.global.u64 	%rd2, %rd8;
$L__BB4_2:
	setp.lt.u32 	%p4, %r20, 8;
	mul.wide.s32 	%rd9, %r40, 8;
	add.s64 	%rd3, %rd1, %rd9;
	mul.wide.s32 	%rd10, %r40, 4;
	add.s64 	%rd4, %rd2, %rd10;
	mov.b32 	%r43, 0;
	@%p4 bra 	$L__BB4_5;
	mov.b64 	%rd60, 0;
	mov.u32 	%r41, %r8;
$L__BB4_4:
	.pragma "nounroll";
	ld.global.u64 	%rd12, [%rd3];
	cvta.to.global.u64 	%rd13, %rd12;
	add.s64 	%rd14, %rd13, %rd60;
	ld.global.f64 	%fd1, [%rd14];
	ld.global.u32 	%r25, [%rd4];
	cvt.rn.f64.s32 	%fd2, %r25;
	div.rn.f64 	%fd3, %fd1, %fd2;
	st.global.f64 	[%rd14], %fd3;
	ld.global.u64 	%rd15, [%rd3];
	cvta.to.global.u64 	%rd16, %rd15;
	add.s64 	%rd17, %rd16, %rd60;
	ld.global.f64 	%fd4, [%rd17+8];
	ld.global.u32 	%r26, [%rd4];
	cvt.rn.f64.s32 	%fd5, %r26;
	div.rn.f64 	%fd6, %fd4, %fd5;
	st.global.f64 	[%rd17+8], %fd6;
	ld.global.u64 	%rd18, [%rd3];
	cvta.to.global.u64 	%rd19, %rd18;
	add.s64 	%rd20, %rd19, %rd60;
	ld.global.f64 	%fd7, [%rd20+16];
	ld.global.u32 	%r27, [%rd4];
	cvt.rn.f64.s32 	%fd8, %r27;
	div.rn.f64 	%fd9, %fd7, %fd8;
	st.global.f64 	[%rd20+16], %fd9;
	ld.global.u64 	%rd21, [%rd3];
	cvta.to.global.u64 	%rd22, %rd21;
	add.s64 	%rd23, %rd22, %rd60;
	ld.global.f64 	%fd10, [%rd23+24];
	ld.global.u32 	%r28, [%rd4];
	cvt.rn.f64.s32 	%fd11, %r28;
	div.rn.f64 	%fd12, %fd10, %fd11;
	st.global.f64 	[%rd23+24], %fd12;
	ld.global.u64 	%rd24, [%rd3];
	cvta.to.global.u64 	%rd25, %rd24;
	add.s64 	%rd26, %rd25, %rd60;
	ld.global.f64 	%fd13, [%rd26+32];
	ld.global.u32 	%r29, [%rd4];
	cvt.rn.f64.s32 	%fd14, %r29;
	div.rn.f64 	%fd15, %fd13, %fd14;
	st.global.f64 	[%rd26+32], %fd15;
	ld.global.u64 	%rd27, [%rd3];
	cvta.to.global.u64 	%rd28, %rd27;
	add.s64 	%rd29, %rd28, %rd60;
	ld.global.f64 	%fd16, [%rd29+40];
	ld.global.u32 	%r30, [%rd4];
	cvt.rn.f64.s32 	%fd17, %r30;
	div.rn.f64 	%fd18, %fd16, %fd17;
	st.global.f64 	[%rd29+40], %fd18;
	ld.global.u64 	%rd30, [%rd3];
	cvta.to.global.u64 	%rd31, %rd30;
	add.s64 	%rd32, %rd31, %rd60;
	ld.global.f64 	%fd19, [%rd32+48];
	ld.global.u32 	%r31, [%rd4];
	cvt.rn.f64.s32 	%fd20, %r31;
	div.rn.f64 	%fd21, %fd19, %fd20;
	st.global.f64 	[%rd32+48], %fd21;
	ld.global.u64 	%rd33, [%rd3];
	cvta.to.global.u64 	%rd34, %rd33;
	add.s64 	%rd35, %rd34, %rd60;
	ld.global.f64 	%fd22, [%rd35+56];
	ld.global.u32 	%r32, [%rd4];
	cvt.rn.f64.s32 	%fd23, %r32;
	div.rn.f64 	%fd24, %fd22, %fd23;
	st.global.f64 	[%rd35+56], %fd24;
	add.s32 	%r41, %r41, 8;
	add.s64 	%rd60, %rd60, 64;
	setp.ne.s32 	%p5, %r41, 0;
	mov.u32 	%r43, %r6;
	@%p5 bra 	$L__BB4_4;
$L__BB4_5:
	setp.eq.s32 	%p6, %r3, 0;
	@%p6 bra 	$L__BB4_13;
	setp.lt.u32 	%p7, %r4, 3;
	@%p7 bra 	$L__BB4_8;
	ld.global.u64 	%rd36, [%rd3];
	cvta.to.global.u64 	%rd37, %rd36;
	mul.wide.u32 	%rd38, %r43, 8;
	add.s64 	%rd39, %rd37, %rd38;
	ld.global.f64 	%fd25, [%rd39];
	ld.global.u32 	%r33, [%rd4];
	cvt.rn.f64.s32 	%fd26, %r33;
	div.rn.f64 	%fd27, %fd25, %fd26;
	st.global.f64 	[%rd39], %fd27;
	ld.global.u64 	%rd40, [%rd3];
	cvta.to.global.u64 	%rd41, %rd40;
	add.s64 	%rd42, %rd41, %rd38;
	ld.global.f64 	%fd28, [%rd42+8];
	ld.global.u32 	%r34, [%rd4];
	cvt.rn.f64.s32 	%fd29, %r34;
	div.rn.f64 	%fd30, %fd28, %fd29;
	st.global.f64 	[%rd42+8], %fd30;
	ld.global.u64 	%rd43, [%rd3];
	cvta.to.global.u64 	%rd44, %rd43;
	add.s64 	%rd45, %rd44, %rd38;
	ld.global.f64 	%fd31, [%rd45+16];
	ld.global.u32 	%r35, [%rd4];
	cvt.rn.f64.s32 	%fd32, %r35;
	div.rn.f64 	%fd33, %fd31, %fd32;
	st.global.f64 	[%rd45+16], %fd33;
	ld.global.u64 	%rd46, [%rd3];
	cvta.to.global.u64 	%rd47, %rd46;
	add.s64 	%rd48, %rd47, %rd38;
	ld.global.f64 	%fd34, [%rd48+24];
	ld.global.u32 	%r36, [%rd4];
	cvt.rn.f64.s32 	%fd35, %r36;
	div.rn.f64 	%fd36, %fd34, %fd35;
	st.global.f64 	[%rd48+24], %fd36;
	add.s32 	%r43, %r43, 4;
$L__BB4_8:
	setp.eq.s32 	%p8, %r5, 0;
	@%p8 bra 	$L__BB4_13;
	setp.eq.s32 	%p9, %r5, 1;
	@%p9 bra 	$L__BB4_11;
	ld.global.u64 	%rd49, [%rd3];
	cvta.to.global.u64 	%rd50, %rd49;
	mul.wide.u32 	%rd51, %r43, 8;
	add.s64 	%rd52, %rd50, %rd51;
	ld.global.f64 	%fd37, [%rd52];
	ld.global.u32 	%r37, [%rd4];
	cvt.rn.f64.s32 	%fd38, %r37;
	div.rn.f64 	%fd39, %fd37, %fd38;
	st.global.f64 	[%rd52], %fd39;
	ld.global.u64 	%rd53, [%rd3];
	cvta.to.global.u64 	%rd54, %rd53;
	add.s64 	%rd55, %rd54, %rd51;
	ld.global.f64 	%fd40, [%rd55+8];
	ld.global.u32 	%r38, [%rd4];
	cvt.rn.f64.s32 	%fd41, %r38;
	div.rn.f64 	%fd42, %fd40, %fd41;
	st.global.f64 	[%rd55+8], %fd42;
	add.s32 	%r43, %r43, 2;
$L__BB4_11:
	setp.eq.s32 	%p10, %r7, 0;
	@%p10 bra 	$L__BB4_13;
	ld.global.u64 	%rd56, [%rd3];
	cvta.to.global.u64 	%rd57, %rd56;
	mul.wide.u32 	%rd58, %r43, 8;
	add.s64 	%rd59, %rd57, %rd58;
	ld.global.f64 	%fd43, [%rd59];
	ld.global.u32 	%r39, [%rd4];
	cvt.rn.f64.s32 	%fd44, %r39;
	div.rn.f64 	%fd45, %fd43, %fd44;
	st.global.f64 	[%rd59], %fd45;
$L__BB4_13:
	add.s32 	%r40, %r40, %r9;
	setp.lt.s32 	%p11, %r40, %r19;
	@%p11 bra 	$L__BB4_2;
$L__BB4_14:
	ret;

}
	// .globl	_Z21find_point_differencePPdS0_iiS_d
.visible .entry _Z21find_point_differencePPdS0_iiS_d(
	.param .u64 .ptr .align 1 _Z21find_point_differencePPdS0_iiS_d_param_0,
	.param .u64 .ptr .align 1 _Z21find_point_differencePPdS0_iiS_d_param_1,
	.param .u32 _Z21find_point_differencePPdS0_iiS_d_param_2,
	.param .u32 _Z21find_point_differencePPdS0_iiS_d_param_3,
	.param .u64 .ptr .align 1 _Z21find_point_differencePPdS0_iiS_d_param_4,
	.param .f64 _Z21find_point_differencePPdS0_iiS_d_param_5
)
{
	.reg .pred 	%p<18>;
	.reg .b32 	%r<34>;
	.reg .b64 	%rd<46>;
	.reg .b64 	%fd<153>;
	// demoted variable
	.shared .align 8 .b8 _ZZ21find_point_differencePPdS0_iiS_dE14block_distance[8];
	ld.param.u64 	%rd23, [_Z21find_point_differencePPdS0_iiS_d_param_1];
	ld.param.u32 	%r20, [_Z21find_point_differencePPdS0_iiS_d_param_2];
	ld.param.u32 	%r21, [_Z21find_point_differencePPdS0_iiS_d_param_3];
	ld.param.u64 	%rd24, [_Z21find_point_differencePPdS0_iiS_d_param_4];
	cvta.to.global.u64 	%rd1, %rd24;
	mov.b64 	%rd25, 0;
	st.shared.u64 	[_ZZ21find_point_differencePPdS0_iiS_dE14block_distance], %rd25;
	bar.sync 	0;
	mov.u32 	%r22, %ntid.x;
	mov.u32 	%r23, %nctaid.x;
	mul.lo.s32 	%r1, %r22, %r23;
	mov.u32 	%r24, %ctaid.x;
	mov.u32 	%r2, %tid.x;
	mad.lo.s32 	%r28, %r24, %r22, %r2;
	setp.ge.s32 	%p1, %r28, %r20;
	@%p1 bra 	$L__BB5_22;
	setp.gt.s32 	%p2, %r21, 0;
	@%p2 bra 	$L__BB5_2;
	bra.uni 	$L__BB5_19;
$L__BB5_2:
	and.b32  	%r4, %r21, 15;
	and.b32  	%r5, %r21, 7;
	and.b32  	%r6, %r21, 2147483632;
	and.b32  	%r7, %r21, 3;
	neg.s32 	%r8, %r6;
	cvta.to.global.u64 	%rd2, %rd23;
$L__BB5_3:
	ld.param.u64 	%rd40, [_Z21find_point_differencePPdS0_iiS_d_param_0];
	setp.lt.u32 	%p5, %r21, 16;
	cvta.to.global.u64 	%rd27, %rd40;
	mul.wide.s32 	%rd28, %r28, 8;
	add.s64 	%rd29, %rd27, %rd28;
	ld.global.u64 	%rd3, [%rd29];
	add.s64 	%rd30, %rd2, %rd28;
	ld.global.u64 	%rd4, [%rd30];
	mov.f64 	%fd152, 0d0000000000000000;
	mov.b32 	%r31, 0;
	@%p5 bra 	$L__BB5_6;
	add.s64 	%rd42, %rd3, 64;
	add.s64 	%rd41, %rd4, 64;
	mov.f64 	%fd152, 0d0000000000000000;
	mov.u32 	%r29, %r8;
$L__BB5_5:
	.pragma "nounroll";
	ld.f64 	%fd21, [%rd42+-64];
	ld.f64 	%fd22, [%rd41+-64];
	sub.f64 	%fd23, %fd21, %fd22;
	fma.rn.f64 	%fd24, %fd23, %fd23, %fd152;
	ld.f64 	%fd25, [%rd42+-56];
	ld.f64 	%fd26, [%rd41+-56];
	sub.f64 	%fd27, %fd25, %fd26;
	fma.rn.f64 	%fd28, %fd27, %fd27, %fd24;
	ld.f64 	%fd29, [%rd42+-48];
	ld.f64 	%fd30, [%rd41+-48];
	sub.f64 	%fd31, %fd29, %fd30;
	fma.rn.f64 	%fd32, %fd31, %fd31, %fd28;
	ld.f64 	%fd33, [%rd42+-40];
	ld.f64 	%fd34, [%rd41+-40];
	sub.f64 	%fd35, %fd33, %fd34;
	fma.rn.f64 	%fd36, %fd35, %fd35, %fd32;
	ld.f64 	%fd37, [%rd42+-32];
	ld.f64 	%fd38, [%rd41+-32];
	sub.f64 	%fd39, %fd37, %fd38;
	fma.rn.f64 	%fd40, %fd39, %fd39, %fd36;
	ld.f64 	%fd41, [%rd42+-24];
	ld.f64 	%fd42, [%rd41+-24];
	sub.f64 	%fd43, %fd41, %fd42;
	fma.rn.f64 	%fd44, %fd43, %fd43, %fd40;
	ld.f64 	%fd45, [%rd42+-16];
	ld.f64 	%fd46, [%rd41+-16];
	sub.f64 	%fd47, %fd45, %fd46;
	fma.rn.f64 	%fd48, %fd47, %fd47, %fd44;
	ld.f64 	%fd49, [%rd42+-8];
	ld.f64 	%fd50, [%rd41+-8];
	sub.f64 	%fd51, %fd49, %fd50;
	fma.rn.f64 	%fd52, %fd51, %fd51, %fd48;
	ld.f64 	%fd53, [%rd42];
	ld.f64 	%fd54, [%rd41];
	sub.f64 	%fd55, %fd53, %fd54;
	fma.rn.f64 	%fd56, %fd55, %fd55, %fd52;
	ld.f64 	%fd57, [%rd42+8];
	ld.f64 	%fd58, [%rd41+8];
	sub.f64 	%fd59, %fd57, %fd58;
	fma.rn.f64 	%fd60, %fd59, %fd59, %fd56;
	ld.f64 	%fd61, [%rd42+16];
	ld.f64 	%fd62, [%rd41+16];
	sub.f64 	%fd63, %fd61, %fd62;
	fma.rn.f64 	%fd64, %fd63, %fd63, %fd60;
	ld.f64 	%fd65, [%rd42+24];
	ld.f64 	%fd66, [%rd41+24];
	sub.f64 	%fd67, %fd65, %fd66;
	fma.rn.f64 	%fd68, %fd67, %fd67, %fd64;
	ld.f64 	%fd69, [%rd42+32];
	ld.f64 	%fd70, [%rd41+32];
	sub.f64 	%fd71, %fd69, %fd70;
	fma.rn.f64 	%fd72, %fd71, %fd71, %fd68;
	ld.f64 	%fd73, [%rd42+40];
	ld.f64 	%fd74, [%rd41+40];
	sub.f64 	%fd75, %fd73, %fd74;
	fma.rn.f64 	%fd76, %fd75, %fd75, %fd72;
	ld.f64 	%fd77, [%rd42+48];
	ld.f64 	%fd78, [%rd41+48];
	sub.f64 	%fd79, %fd77, %fd78;
	fma.rn.f64 	%fd80, %fd79, %fd79, %fd76;
	ld.f64 	%fd81, [%rd42+56];
	ld.f64 	%fd82, [%rd41+56];
	sub.f64 	%fd83, %fd81, %fd82;
	fma.rn.f64 	%fd152, %fd83, %fd83, %fd80;
	add.s32 	%r29, %r29, 16;
	add.s64 	%rd42, %rd42, 128;
	add.s64 	%rd41, %rd41, 128;
	setp.ne.s32 	%p6, %r29, 0;
	mov.u32 	%r31, %r6;
	@%p6 bra 	$L__BB5_5;
$L__BB5_6:
	setp.eq.s32 	%p7, %r4, 0;
	@%p7 bra 	$L__BB5_16;
	add.s32 	%r26, %r4, -1;
	setp.lt.u32 	%p8, %r26, 7;
	@%p8 bra 	$L__BB5_9;
	mul.wide.u32 	%rd31, %r31, 8;
	add.s64 	%rd32, %rd3, %rd31;
	ld.f64 	%fd85, [%rd32];
	add.s64 	%rd33, %rd4, %rd31;
	ld.f64 	%fd86, [%rd33];
	sub.f64 	%fd87, %fd85, %fd86;
	fma.rn.f64 	%fd88, %fd87, %fd87, %fd152;
	ld.f64 	%fd89, [%rd32+8];
	ld.f64 	%fd90, [%rd33+8];
	sub.f64 	%fd91, %fd89, %fd90;
	fma.rn.f64 	%fd92, %fd91, %fd91, %fd88;
	ld.f64 	%fd93, [%rd32+16];
	ld.f64 	%fd94, [%rd33+16];
	sub.f64 	%fd95, %fd93, %fd94;
	fma.rn.f64 	%fd96, %fd95, %fd95, %fd92;
	ld.f64 	%fd97, [%rd32+24];
	ld.f64 	%fd98, [%rd33+24];
	sub.f64 	%fd99, %fd97, %fd98;
	fma.rn.f64 	%fd100, %fd99, %fd99, %fd96;
	ld.f64 	%fd101, [%rd32+32];
	ld.f64 	%fd102, [%rd33+32];
	sub.f64 	%fd103, %fd101, %fd102;
	fma.rn.f64 	%fd104, %fd103, %fd103, %fd100;
	ld.f64 	%fd105, [%rd32+40];
	ld.f64 	%fd106, [%rd33+40];
	sub.f64 	%fd107, %fd105, %fd106;
	fma.rn.f64 	%fd108, %fd107, %fd107, %fd104;
	ld.f64 	%fd109, [%rd32+48];
	ld.f64 	%fd110, [%rd33+48];
	sub.f64 	%fd111, %fd109, %fd110;
	fma.rn.f64 	%fd112, %fd111, %fd111, %fd108;
	ld.f64 	%fd113, [%rd32+56];
	ld.f64 	%fd114, [%rd33+56];
	sub.f64 	%fd115, %fd113, %fd114;
	fma.rn.f64 	%fd152, %fd115, %fd115, %fd112;
	add.s32 	%r31, %r31, 8;
$L__BB5_9:
	setp.eq.s32 	%p9, %r5, 0;
	@%p9 bra 	$L__BB5_16;
	add.s32 	%r27, %r5, -1;
	setp.lt.u32 	%p10, %r27, 3;
	@%p10 bra 	$L__BB5_12;
	mul.wide.u32 	%rd34, %r31, 8;
	add.s64 	%rd35, %rd3, %rd34;
	ld.f64 	%fd117, [%rd35];
	add.s64 	%rd36, %rd4, %rd34;
	ld.f64 	%fd118, [%rd36];
	sub.f64 	%fd119, %fd117, %fd118;
	fma.rn.f64 	%fd120, %fd119, %fd119, %fd152;
	ld.f64 	%fd121, [%rd35+8];
	ld.f64 	%fd122, [%rd36+8];
	sub.f64 	%fd123, %fd121, %fd122;
	fma.rn.f64 	%fd124, %fd123, %fd123, %fd120;
	ld.f64 	%fd125, [%rd35+16];
	ld.f64 	%fd126, [%rd36+16];
	sub.f64 	%fd127, %fd125, %fd126;
	fma.rn.f64 	%fd128, %fd127, %fd127, %fd124;
	ld.f64 	%fd129, [%rd35+24];
	ld.f64 	%fd130, [%rd36+24];
	sub.f64 	%fd131, %fd129, %fd130;
	fma.rn.f64 	%fd152, %fd131, %fd131, %fd128;
	add.s32 	%r31, %r31, 4;
$L__BB5_12:
	setp.eq.s32 	%p11, %r7, 0;
	@%p11 bra 	$L__BB5_16;
	setp.eq.s32 	%p12, %r7, 1;
	mul.wide.u32 	%rd37, %r31, 8;
	add.s64 	%rd11, %rd3, %rd37;
	ld.f64 	%fd132, [%rd11];
	add.s64 	%rd12, %rd4, %rd37;
	ld.f64 	%fd133, [%rd12];
	sub.f64 	%fd134, %fd132, %fd133;
	fma.rn.f64 	%fd152, %fd134, %fd134, %fd152;
	@%p12 bra 	$L__BB5_16;
	setp.eq.s32 	%p13, %r7, 2;
	ld.f64 	%fd135, [%rd11+8];
	ld.f64 	%fd136, [%rd12+8];
	sub.f64 	%fd137, %fd135, %fd136;
	fma.rn.f64 	%fd152, %fd137, %fd137, %fd152;
	@%p13 bra 	$L__BB5_16;
	ld.f64 	%fd138, [%rd11+16];
	ld.f64 	%fd139, [%rd12+16];
	sub.f64 	%fd140, %fd138, %fd139;
	fma.rn.f64 	%fd152, %fd140, %fd140, %fd152;
$L__BB5_16:
	ld.shared.u64 	%rd43, [_ZZ21find_point_differencePPdS0_iiS_dE14block_distance];
$L__BB5_17:
	mov.b64 	%fd141, %rd43;
	add.f64 	%fd142, %fd152, %fd141;
	mov.b64 	%rd38, %fd142;
	atom.relaxed.shared.cas.b64 	%rd15, [_ZZ21find_point_differencePPdS0_iiS_dE14block_distance], %rd43, %rd38;
	setp.ne.s64 	%p14, %rd43, %rd15;
	mov.u64 	%rd43, %rd15;
	@%p14 bra 	$L__BB5_17;
	add.s32 	%r28, %r28, %r1;
	setp.lt.s32 	%p15, %r28, %r20;
	@%p15 bra 	$L__BB5_3;
	bra.uni 	$L__BB5_22;
$L__BB5_19:
	ld.shared.u64 	%rd44, [_ZZ21find_point_differencePPdS0_iiS_dE14block_distance];
$L__BB5_20:
	mov.b64 	%fd16, %rd44;
	add.f64 	%fd17, %fd16, 0d0000000000000000;
	mov.b64 	%rd26, %fd17;
	atom.relaxed.shared.cas.b64 	%rd18, [_ZZ21find_point_differencePPdS0_iiS_dE14block_distance], %rd44, %rd26;
	setp.ne.s64 	%p3, %rd44, %rd18;
	mov.u64 	%rd44, %rd18;
	@%p3 bra 	$L__BB5_20;
	add.s32 	%r28, %r28, %r1;
	setp.lt.s32 	%p4, %r28, %r20;
	@%p4 bra 	$L__BB5_19;
$L__BB5_22:
	setp.ne.s32 	%p16, %r2, 0;
	@%p16 bra 	$L__BB5_25;
	ld.shared.f64 	%fd15, [_ZZ21find_point_differencePPdS0_iiS_dE14block_distance];
	ld.global.u64 	%rd45, [%rd1];
$L__BB5_24:
	mov.b64 	%fd143, %rd45;
	add.f64 	%fd144, %fd15, %fd143;
	mov.b64 	%rd39, %fd144;
	atom.relaxed.global.cas.b64 	%rd21, [%rd1], %rd45, %rd39;
	setp.ne.s64 	%p17, %rd45, %rd21;
	mov.u64 	%rd45, %rd21;
	@%p17 bra 	$L__BB5_24;
$L__BB5_25:
	ret;

}


// ===== COMPILED SASS (sm_100) =====

	.target	sm_100

	.elftype	@"ET_EXEC"


//--------------------- .note.nv.tkinfo           --------------------------
	.section	.note.nv.tkinfo,"",@"SHT_NOTE"
	.sectionflags	@"SHF_NOTE_NV_TKINFO"
	.tkinfo
        /*0018*/ 	.word	0x00000002
        /*0030*/ 	.string	""
        /*0030*/ 	.string	"ptxas"
        /*0030*/ 	.string	"Cuda compilation tools, release 13.0, V13.0.88"
        /*0030*/ 	.string	"Build cuda_13.0.r13.0/compiler.36424714_0"
        /*0030*/ 	.string	"-arch sm_100 -m 64 "



//--------------------- .note.nv.cuinfo           --------------------------
	.section	.note.nv.cuinfo,"",@"SHT_NOTE"
	.sectionflags	@"SHF_NOTE_NV_CUINFO"
        /*0018*/ 	.short	0x0002
        /*001a*/ 	.short	0x0064
        /*001c*/ 	.short	0x0082
	.zero		2


//--------------------- .nv.info                  --------------------------
	.section	.nv.info,"",@"SHT_CUDA_INFO"
	.align	4


	//----- nvinfo : EIATTR_REGCOUNT
	.align		4
        /*0000*/ 	.byte	0x04, 0x2f
        /*0002*/ 	.short	(.L_1 - .L_0)
	.align		4
.L_0:
        /*0004*/ 	.word	index@(_Z18copy_old_centroidsPPdS0_ii)
        /*0008*/ 	.word	0x0000001c


	//----- nvinfo : EIATTR_FRAME_SIZE
	.align		4
.L_1:
        /*000c*/ 	.byte	0x04, 0x11
        /*000e*/ 	.short	(.L_3 - .L_2)
	.align		4
.L_2:
        /*0010*/ 	.word	index@(_Z18copy_old_centroidsPPdS0_ii)
        /*0014*/ 	.word	0x00000000


	//----- nvinfo : EIATTR_REGCOUNT
	.align		4
.L_3:
        /*0018*/ 	.byte	0x04, 0x2f
        /*001a*/ 	.short	(.L_5 - .L_4)
	.align		4
.L_4:
        /*001c*/ 	.word	index@(_Z22find_nearest_centroidsPPdS0_iiiPi)
        /*0020*/ 	.word	0x00000020


	//----- nvinfo : EIATTR_FRAME_SIZE
	.align		4
.L_5:
        /*0024*/ 	.byte	0x04, 0x11
        /*0026*/ 	.short	(.L_7 - .L_6)
	.align		4
.L_6:
        /*0028*/ 	.word	index@(_Z22find_nearest_centroidsPPdS0_iiiPi)
        /*002c*/ 	.word	0x00000000


	//----- nvinfo : EIATTR_REGCOUNT
	.align		4
.L_7:
        /*0030*/ 	.byte	0x04, 0x2f
        /*0032*/ 	.short	(.L_9 - .L_8)
	.align		4
.L_8:
        /*0034*/ 	.word	index@(_Z18set_centroids_zeroPPdiiPi)
        /*0038*/ 	.word	0x00000014


	//----- nvinfo : EIATTR_FRAME_SIZE
	.align		4
.L_9:
        /*003c*/ 	.byte	0x04, 0x11
        /*003e*/ 	.short	(.L_11 - .L_10)
	.align		4
.L_10:
        /*0040*/ 	.word	index@(_Z18set_centroids_zeroPPdiiPi)
        /*0044*/ 	.word	0x00000000


	//----- nvinfo : EIATTR_REGCOUNT
	.align		4
.L_11:
        /*0048*/ 	.byte	0x04, 0x2f
        /*004a*/ 	.short	(.L_13 - .L_12)
	.align		4
.L_12:
        /*004c*/ 	.word	index@(_Z14find_point_sumPPdS0_PiiiiS1_)
        /*0050*/ 	.word	0x0000001e


	//----- nvinfo : EIATTR_FRAME_SIZE
	.align		4
.L_13:
        /*0054*/ 	.byte	0x04, 0x11
        /*0056*/ 	.short	(.L_15 - .L_14)
	.align		4
.L_14:
        /*0058*/ 	.word	index@(_Z14find_point_sumPPdS0_PiiiiS1_)
        /*005c*/ 	.word	0x00000000


	//----- nvinfo : EIATTR_REGCOUNT
	.align		4
.L_15:
        /*0060*/ 	.byte	0x04, 0x2f
        /*0062*/ 	.short	(.L_17 - .L_16)
	.align		4
.L_16:
        /*0064*/ 	.word	index@(_Z14find_centroidsPPdiiPi)
        /*0068*/ 	.word	0x00000020


	//----- nvinfo : EIATTR_FRAME_SIZE
	.align		4
.L_17:
        /*006c*/ 	.byte	0x04, 0x11
        /*006e*/ 	.short	(.L_19 - .L_18)
	.align		4
.L_18:
        /*0070*/ 	.word	index@($__internal_0_$__cuda_sm20_div_rn_f64_full)
        /*0074*/ 	.word	0x00000000


	//----- nvinfo : EIATTR_FRAME_SIZE
	.align		4
.L_19:
        /*0078*/ 	.byte	0x04, 0x11
        /*007a*/ 	.short	(.L_21 - .L_20)
	.align		4
.L_20:
        /*007c*/ 	.word	index@(_Z14find_centroidsPPdiiPi)
        /*0080*/ 	.word	0x00000000


	//----- nvinfo : EIATTR_REGCOUNT
	.align		4
.L_21:
        /*0084*/ 	.byte	0x04, 0x2f
        /*0086*/ 	.short	(.L_23 - .L_22)
	.align		4
.L_22:
        /*0088*/ 	.word	index@(_Z21find_point_differencePPdS0_iiS_d)
        /*008c*/ 	.word	0x00000020


	//----- nvinfo : EIATTR_FRAME_SIZE
	.align		4
.L_23:
        /*0090*/ 	.byte	0x04, 0x11
        /*0092*/ 	.short	(.L_25 - .L_24)
	.align		4
.L_24:
        /*0094*/ 	.word	index@(_Z21find_point_differencePPdS0_iiS_d)
        /*0098*/ 	.word	0x00000000


	//----- nvinfo : EIATTR_MIN_STACK_SIZE
	.align		4
.L_25:
        /*009c*/ 	.byte	0x04, 0x12
        /*009e*/ 	.short	(.L_27 - .L_26)
	.align		4
.L_26:
        /*00a0*/ 	.word	index@(_Z21find_point_differencePPdS0_iiS_d)
        /*00a4*/ 	.word	0x00000000


	//----- nvinfo : EIATTR_MIN_STACK_SIZE
	.align		4
.L_27:
        /*00a8*/ 	.byte	0x04, 0x12
        /*00aa*/ 	.short	(.L_29 - .L_28)
	.align		4
.L_28:
        /*00ac*/ 	.word	index@(_Z14find_centroidsPPdiiPi)
        /*00b0*/ 	.word	0x00000000


	//----- nvinfo : EIATTR_MIN_STACK_SIZE
	.align		4
.L_29:
        /*00b4*/ 	.byte	0x04, 0x12
        /*00b6*/ 	.short	(.L_31 - .L_30)
	.align		4
.L_30:
        /*00b8*/ 	.word	index@(_Z14find_point_sumPPdS0_PiiiiS1_)
        /*00bc*/ 	.word	0x00000000


	//----- nvinfo : EIATTR_MIN_STACK_SIZE
	.align		4
.L_31:
        /*00c0*/ 	.byte	0x04, 0x12
        /*00c2*/ 	.short	(.L_33 - .L_32)
	.align		4
.L_32:
        /*00c4*/ 	.word	index@(_Z18set_centroids_zeroPPdiiPi)
        /*00c8*/ 	.word	0x00000000


	//----- nvinfo : EIATTR_MIN_STACK_SIZE
	.align		4
.L_33:
        /*00cc*/ 	.byte	0x04, 0x12
        /*00ce*/ 	.short	(.L_35 - .L_34)
	.align		4
.L_34:
        /*00d0*/ 	.word	index@(_Z22find_nearest_centroidsPPdS0_iiiPi)
        /*00d4*/ 	.word	0x00000000


	//----- nvinfo : EIATTR_MIN_STACK_SIZE
	.align		4
.L_35:
        /*00d8*/ 	.byte	0x04, 0x12
        /*00da*/ 	.short	(.L_37 - .L_36)
	.align		4
.L_36:
        /*00dc*/ 	.word	index@(_Z18copy_old_centroidsPPdS0_ii)
        /*00e0*/ 	.word	0x00000000
.L_37:


//--------------------- .nv.compat                --------------------------
	.section	.nv.compat,"",@"SHT_CUDA_COMPAT_INFO"
	.align	4
        /*0000*/ 	.byte	0x02, 0x09, 0x00, 0x00, 0x02, 0x02, 0x01, 0x00, 0x02, 0x05, 0x05, 0x00, 0x03, 0x07, 0x01, 0x01
        /*0010*/ 	.byte	0x02, 0x03, 0x00, 0x00, 0x02, 0x06, 0x01, 0x00, 0x04, 0x0b, 0x08, 0x00, 0x01, 0x00, 0x00, 0x00
        /*0020*/ 	.byte	0x00, 0x00, 0x00, 0x00


//--------------------- .nv.info._Z21find_point_differencePPdS0_iiS_d --------------------------
	.section	.nv.info._Z21find_point_differencePPdS0_iiS_d,"",@"SHT_CUDA_INFO"
	.sectionflags	@""
	.align	4


	//----- nvinfo : EIATTR_CUDA_API_VERSION
	.align		4
        /*0000*/ 	.byte	0x04, 0x37
        /*0002*/ 	.short	(.L_39 - .L_38)
.L_38:
        /*0004*/ 	.word	0x00000082


	//----- nvinfo : EIATTR_KPARAM_INFO
	.align		4
.L_39:
        /*0008*/ 	.byte	0x04, 0x17
        /*000a*/ 	.short	(.L_41 - .L_40)
.L_40:
        /*000c*/ 	.word	0x00000000
        /*0010*/ 	.short	0x0005
        /*0012*/ 	.short	0x0020
        /*0014*/ 	.byte	0x00, 0xf0, 0x21, 0x00


	//----- nvinfo : EIATTR_KPARAM_INFO
	.align		4
.L_41:
        /*0018*/ 	.byte	0x04, 0x17
        /*001a*/ 	.short	(.L_43 - .L_42)
.L_42:
        /*001c*/ 	.word	0x00000000
        /*0020*/ 	.short	0x0004
        /*0022*/ 	.short	0x0018
        /*0024*/ 	.byte	0x00, 0xf5, 0x21, 0x00


	//----- nvinfo : EIATTR_KPARAM_INFO
	.align		4
.L_43:
        /*0028*/ 	.byte	0x04, 0x17
        /*002a*/ 	.short	(.L_45 - .L_44)
.L_44:
        /*002c*/ 	.word	0x00000000
        /*0030*/ 	.short	0x0003
        /*0032*/ 	.short	0x0014
        /*0034*/ 	.byte	0x00, 0xf0, 0x11, 0x00


	//----- nvinfo : EIATTR_KPARAM_INFO
	.align		4
.L_45:
        /*0038*/ 	.byte	0x04, 0x17
        /*003a*/ 	.short	(.L_47 - .L_46)
.L_46:
        /*003c*/ 	.word	0x00000000
        /*0040*/ 	.short	0x0002
        /*0042*/ 	.short	0x0010
        /*0044*/ 	.byte	0x00, 0xf0, 0x11, 0x00


	//----- nvinfo : EIATTR_KPARAM_INFO
	.align		4
.L_47:
        /*0048*/ 	.byte	0x04, 0x17
        /*004a*/ 	.short	(.L_49 - .L_48)
.L_48:
        /*004c*/ 	.word	0x00000000
        /*0050*/ 	.short	0x0001
        /*0052*/ 	.short	0x0008
        /*0054*/ 	.byte	0x00, 0xf5, 0x21, 0x00


	//----- nvinfo : EIATTR_KPARAM_INFO
	.align		4
.L_49:
        /*0058*/ 	.byte	0x04, 0x17
        /*005a*/ 	.short	(.L_51 - .L_50)
.L_50:
        /*005c*/ 	.word	0x00000000
        /*0060*/ 	.short	0x0000
        /*0062*/ 	.short	0x0000
        /*0064*/ 	.byte	0x00, 0xf5, 0x21, 0x00


	//----- nvinfo : EIATTR_SPARSE_MMA_MASK
	.align		4
.L_51:
        /*0068*/ 	.byte	0x03, 0x50
        /*006a*/ 	.short	0x0000


	//----- nvinfo : EIATTR_MAXREG_COUNT
	.align		4
        /*006c*/ 	.byte	0x03, 0x1b
        /*006e*/ 	.short	0x00ff


	//----- nvinfo : EIATTR_NUM_BARRIERS
	.align		4
        /*0070*/ 	.byte	0x02, 0x4c
        /*0072*/ 	.byte	0x01
	.zero		1


	//----- nvinfo : EIATTR_MERCURY_ISA_VERSION
	.align		4
        /*0074*/ 	.byte	0x03, 0x5f
        /*0076*/ 	.short	0x0101


	//----- nvinfo : EIATTR_VRC_CTA_INIT_COUNT
	.align		4
        /*0078*/ 	.byte	0x02, 0x4a
	.zero		1
	.zero		1


	//----- nvinfo : EIATTR_EXIT_INSTR_OFFSETS
	.align		4
        /*007c*/ 	.byte	0x04, 0x1c
        /*007e*/ 	.short	(.L_53 - .L_52)


	//   ....[0]....
.L_52:
        /*0080*/ 	.word	0x00000f40


	//   ....[1]....
        /*0084*/ 	.word	0x00001000


	//----- nvinfo : EIATTR_CRS_STACK_SIZE
	.align		4
.L_53:
        /*0088*/ 	.byte	0x04, 0x1e
        /*008a*/ 	.short	(.L_55 - .L_54)
.L_54:
        /*008c*/ 	.word	0x00000000


	//----- nvinfo : EIATTR_CBANK_PARAM_SIZE
	.align		4
.L_55:
        /*0090*/ 	.byte	0x03, 0x19
        /*0092*/ 	.short	0x0028


	//----- nvinfo : EIATTR_PARAM_CBANK
	.align		4
        /*0094*/ 	.byte	0x04, 0x0a
        /*0096*/ 	.short	(.L_57 - .L_56)
	.align		4
.L_56:
        /*0098*/ 	.word	index@(.nv.constant0._Z21find_point_differencePPdS0_iiS_d)
        /*009c*/ 	.short	0x0380
        /*009e*/ 	.short	0x0028


	//----- nvinfo : EIATTR_SW_WAR
	.align		4
.L_57:
        /*00a0*/ 	.byte	0x04, 0x36
        /*00a2*/ 	.short	(.L_59 - .L_58)
.L_58:
        /*00a4*/ 	.word	0x00000008
.L_59:


//--------------------- .nv.info._Z14find_centroidsPPdiiPi --------------------------
	.section	.nv.info._Z14find_centroidsPPdiiPi,"",@"SHT_CUDA_INFO"
	.sectionflags	@""
	.align	4


	//----- nvinfo : EIATTR_CUDA_API_VERSION
	.align		4
        /*0000*/ 	.byte	0x04, 0x37
        /*0002*/ 	.short	(.L_61 - .L_60)
.L_60:
        /*0004*/ 	.word	0x00000082


	//----- nvinfo : EIATTR_KPARAM_INFO
	.align		4
.L_61:
        /*0008*/ 	.byte	0x04, 0x17
        /*000a*/ 	.short	(.L_63 - .L_62)
.L_62:
        /*000c*/ 	.word	0x00000000
        /*0010*/ 	.short	0x0003
        /*0012*/ 	.short	0x0010
        /*0014*/ 	.byte	0x00, 0xf5, 0x21, 0x00


	//----- nvinfo : EIATTR_KPARAM_INFO
	.align		4
.L_63:
        /*0018*/ 	.byte	0x04, 0x17
        /*001a*/ 	.short	(.L_65 - .L_64)
.L_64:
        /*001c*/ 	.word	0x00000000
        /*0020*/ 	.short	0x0002
        /*0022*/ 	.short	0x000c
        /*0024*/ 	.byte	0x00, 0xf0, 0x11, 0x00


	//----- nvinfo : EIATTR_KPARAM_INFO
	.align		4
.L_65:
        /*0028*/ 	.byte	0x04, 0x17
        /*002a*/ 	.short	(.L_67 - .L_66)
.L_66:
        /*002c*/ 	.word	0x00000000
        /*0030*/ 	.short	0x0001
        /*0032*/ 	.short	0x0008
        /*0034*/ 	.byte	0x00, 0xf0, 0x11, 0x00


	//----- nvinfo : EIATTR_KPARAM_INFO
	.align		4
.L_67:
        /*0038*/ 	.byte	0x04, 0x17
        /*003a*/ 	.short	(.L_69 - .L_68)
.L_68:
        /*003c*/ 	.word	0x00000000
        /*0040*/ 	.short	0x0000
        /*0042*/ 	.short	0x0000
        /*0044*/ 	.byte	0x00, 0xf5, 0x21, 0x00


	//----- nvinfo : EIATTR_SPARSE_MMA_MASK
	.align		4
.L_69:
        /*0048*/ 	.byte	0x03, 0x50
        /*004a*/ 	.short	0x0000


	//----- nvinfo : EIATTR_MAXREG_COUNT
	.align		4
        /*004c*/ 	.byte	0x03, 0x1b
        /*004e*/ 	.short	0x00ff


	//----- nvinfo : EIATTR_MERCURY_ISA_VERSION
	.align		4
        /*0050*/ 	.byte	0x03, 0x5f
        /*0052*/ 	.short	0x0101


	//----- nvinfo : EIATTR_VRC_CTA_INIT_COUNT
	.align		4
        /*0054*/ 	.byte	0x02, 0x4a
	.zero		1
	.zero		1


	//----- nvinfo : EIATTR_EXIT_INSTR_OFFSETS
	.align		4
        /*0058*/ 	.byte	0x04, 0x1c
        /*005a*/ 	.short	(.L_71 - .L_70)


	//   ....[0]....
.L_70:
        /*005c*/ 	.word	0x00000090


	//   ....[1]....
        /*0060*/ 	.word	0x00001fb0


	//----- nvinfo : EIATTR_CRS_STACK_SIZE
	.align		4
.L_71:
        /*0064*/ 	.byte	0x04, 0x1e
        /*0066*/ 	.short	(.L_73 - .L_72)
.L_72:
        /*0068*/ 	.word	0x00000000


	//----- nvinfo : EIATTR_CBANK_PARAM_SIZE
	.align		4
.L_73:
        /*006c*/ 	.byte	0x03, 0x19
        /*006e*/ 	.short	0x0018


	//----- nvinfo : EIATTR_PARAM_CBANK
	.align		4
        /*0070*/ 	.byte	0x04, 0x0a
        /*0072*/ 	.short	(.L_75 - .L_74)
	.align		4
.L_74:
        /*0074*/ 	.word	index@(.nv.constant0._Z14find_centroidsPPdiiPi)
        /*0078*/ 	.short	0x0380
        /*007a*/ 	.short	0x0018


	//----- nvinfo : EIATTR_SW_WAR
	.align		4
.L_75:
        /*007c*/ 	.byte	0x04, 0x36
        /*007e*/ 	.short	(.L_77 - .L_76)
.L_76:
        /*0080*/ 	.word	0x00000008
.L_77:


//--------------------- .nv.info._Z14find_point_sumPPdS0_PiiiiS1_ --------------------------
	.section	.nv.info._Z14find_point_sumPPdS0_PiiiiS1_,"",@"SHT_CUDA_INFO"
	.sectionflags	@""
	.align	4


	//----- nvinfo : EIATTR_CUDA_API_VERSION
	.align		4
        /*0000*/ 	.byte	0x04, 0x37
        /*0002*/ 	.short	(.L_79 - .L_78)
.L_78:
        /*0004*/ 	.word	0x00000082


	//----- nvinfo : EIATTR_KPARAM_INFO
	.align		4
.L_79:
        /*0008*/ 	.byte	0x04, 0x17
        /*000a*/ 	.short	(.L_81 - .L_80)
.L_80:
        /*000c*/ 	.word	0x00000000
        /*0010*/ 	.short	0x0006
        /*0012*/ 	.short	0x0028
        /*0014*/ 	.byte	0x00, 0xf5, 0x21, 0x00


	//----- nvinfo : EIATTR_KPARAM_INFO
	.align		4
.L_81:
        /*0018*/ 	.byte	0x04, 0x17
        /*001a*/ 	.short	(.L_83 - .L_82)
.L_82:
        /*001c*/ 	.word	0x00000000
        /*0020*/ 	.short	0x0005
        /*0022*/ 	.short	0x0020
        /*0024*/ 	.byte	0x00, 0xf0, 0x11, 0x00


	//----- nvinfo : EIATTR_KPARAM_INFO
	.align		4
.L_83:
        /*0028*/ 	.byte	0x04, 0x17
        /*002a*/ 	.short	(.L_85 - .L_84)
.L_84:
        /*002c*/ 	.word	0x00000000
        /*0030*/ 	.short	0x0004
        /*0032*/ 	.short	0x001c
        /*0034*/ 	.byte	0x00, 0xf0, 0x11, 0x00


	//----- nvinfo : EIATTR_KPARAM_INFO
	.align		4
.L_85:
        /*0038*/ 	.byte	0x04, 0x17
        /*003a*/ 	.short	(.L_87 - .L_86)
.L_86:
        /*003c*/ 	.word	0x00000000
        /*0040*/ 	.short	0x0003
        /*0042*/ 	.short	0x0018
        /*0044*/ 	.byte	0x00, 0xf0, 0x11, 0x00


	//----- nvinfo : EIATTR_KPARAM_INFO
	.align		4
.L_87:
        /*0048*/ 	.byte	0x04, 0x17
        /*004a*/ 	.short	(.L_89 - .L_88)
.L_88:
        /*004c*/ 	.word	0x00000000
        /*0050*/ 	.short	0x0002
        /*0052*/ 	.short	0x0010
        /*0054*/ 	.byte	0x00, 0xf5, 0x21, 0x00


	//----- nvinfo : EIATTR_KPARAM_INFO
	.align		4
.L_89:
        /*0058*/ 	.byte	0x04, 0x17
        /*005a*/ 	.short	(.L_91 - .L_90)
.L_90:
        /*005c*/ 	.word	0x00000000
        /*0060*/ 	.short	0x0001
        /*0062*/ 	.short	0x0008
        /*0064*/ 	.byte	0x00, 0xf5, 0x21, 0x00


	//----- nvinfo : EIATTR_KPARAM_INFO
	.align		4
.L_91:
        /*0068*/ 	.byte	0x04, 0x17
        /*006a*/ 	.short	(.L_93 - .L_92)
.L_92:
        /*006c*/ 	.word	0x00000000
        /*0070*/ 	.short	0x0000
        /*0072*/ 	.short	0x0000
        /*0074*/ 	.byte	0x00, 0xf5, 0x21, 0x00


	//----- nvinfo : EIATTR_SPARSE_MMA_MASK
	.align		4
.L_93:
        /*0078*/ 	.byte	0x03, 0x50
        /*007a*/ 	.short	0x0000


	//----- nvinfo : EIATTR_MAXREG_COUNT
	.align		4
        /*007c*/ 	.byte	0x03, 0x1b
        /*007e*/ 	.short	0x00ff


	//----- nvinfo : EIATTR_NUM_BARRIERS
	.align		4
        /*0080*/ 	.byte	0x02, 0x4c
        /*0082*/ 	.byte	0x01
	.zero		1


	//----- nvinfo : EIATTR_MERCURY_ISA_VERSION
	.align		4
        /*0084*/ 	.byte	0x03, 0x5f
        /*0086*/ 	.short	0x0101


	//----- nvinfo : EIATTR_VRC_CTA_INIT_COUNT
	.align		4
        /*0088*/ 	.byte	0x02, 0x4a
	.zero		1
	.zero		1


	//----- nvinfo : EIATTR_EXIT_INSTR_OFFSETS
	.align		4
        /*008c*/ 	.byte	0x04, 0x1c
        /*008e*/ 	.short	(.L_95 - .L_94)


	//   ....[0]....
.L_94:
        /*0090*/ 	.word	0x00001cb0


	//   ....[1]....
        /*0094*/ 	.word	0x00001d70


	//   ....[2]....
        /*0098*/ 	.word	0x000021e0


	//----- nvinfo : EIATTR_CRS_STACK_SIZE
	.align		4
.L_95:
        /*009c*/ 	.byte	0x04, 0x1e
        /*009e*/ 	.short	(.L_97 - .L_96)
.L_96:
        /*00a0*/ 	.word	0x00000000


	//----- nvinfo : EIATTR_CBANK_PARAM_SIZE
	.align		4
.L_97:
        /*00a4*/ 	.byte	0x03, 0x19
        /*00a6*/ 	.short	0x0030


	//----- nvinfo : EIATTR_PARAM_CBANK
	.align		4
        /*00a8*/ 	.byte	0x04, 0x0a
        /*00aa*/ 	.short	(.L_99 - .L_98)
	.align		4
.L_98:
        /*00ac*/ 	.word	index@(.nv.constant0._Z14find_point_sumPPdS0_PiiiiS1_)
        /*00b0*/ 	.short	0x0380
        /*00b2*/ 	.short	0x0030


	//----- nvinfo : EIATTR_SW_WAR
	.align		4
.L_99:
        /*00b4*/ 	.byte	0x04, 0x36
        /*00b6*/ 	.short	(.L_101 - .L_100)
.L_100:
        /*00b8*/ 	.word	0x00000008
.L_101:


//--------------------- .nv.info._Z18set_centroids_zeroPPdiiPi --------------------------
	.section	.nv.info._Z18set_centroids_zeroPPdiiPi,"",@"SHT_CUDA_INFO"
	.sectionflags	@""
	.align	4


	//----- nvinfo : EIATTR_CUDA_API_VERSION
	.align		4
        /*0000*/ 	.byte	0x04, 0x37
        /*0002*/ 	.short	(.L_103 - .L_102)
.L_102:
        /*0004*/ 	.word	0x00000082


	//----- nvinfo : EIATTR_KPARAM_INFO
	.align		4
.L_103:
        /*0008*/ 	.byte	0x04, 0x17
        /*000a*/ 	.short	(.L_105 - .L_104)
.L_104:
        /*000c*/ 	.word	0x00000000
        /*0010*/ 	.short	0x0003
        /*0012*/ 	.short	0x0010
        /*0014*/ 	.byte	0x00, 0xf5, 0x21, 0x00


	//----- nvinfo : EIATTR_KPARAM_INFO
	.align		4
.L_105:
        /*0018*/ 	.byte	0x04, 0x17
        /*001a*/ 	.short	(.L_107 - .L_106)
.L_106:
        /*001c*/ 	.word	0x00000000
        /*0020*/ 	.short	0x0002
        /*0022*/ 	.short	0x000c
        /*0024*/ 	.byte	0x00, 0xf0, 0x11, 0x00


	//----- nvinfo : EIATTR_KPARAM_INFO
	.align		4
.L_107:
        /*0028*/ 	.byte	0x04, 0x17
        /*002a*/ 	.short	(.L_109 - .L_108)
.L_108:
        /*002c*/ 	.word	0x00000000
        /*0030*/ 	.short	0x0001
        /*0032*/ 	.short	0x0008
        /*0034*/ 	.byte	0x00, 0xf0, 0x11, 0x00


	//----- nvinfo : EIATTR_KPARAM_INFO
	.align		4
.L_109:
        /*0038*/ 	.byte	0x04, 0x17
        /*003a*/ 	.short	(.L_111 - .L_110)
.L_110:
        /*003c*/ 	.word	0x00000000
        /*0040*/ 	.short	0x0000
        /*0042*/ 	.short	0x0000
        /*0044*/ 	.byte	0x00, 0xf5, 0x21, 0x00


	//----- nvinfo : EIATTR_SPARSE_MMA_MASK
	.align		4
.L_111:
        /*0048*/ 	.byte	0x03, 0x50
        /*004a*/ 	.short	0x0000


	//----- nvinfo : EIATTR_MAXREG_COUNT
	.align		4
        /*004c*/ 	.byte	0x03, 0x1b
        /*004e*/ 	.short	0x00ff


	//----- nvinfo : EIATTR_MERCURY_ISA_VERSION
	.align		4
        /*0050*/ 	.byte	0x03, 0x5f
        /*0052*/ 	.short	0x0101


	//----- nvinfo : EIATTR_VRC_CTA_INIT_COUNT
	.align		4
        /*0054*/ 	.byte	0x02, 0x4a
	.zero		1
	.zero		1


	//----- nvinfo : EIATTR_EXIT_INSTR_OFFSETS
	.align		4
        /*0058*/ 	.byte	0x04, 0x1c
        /*005a*/ 	.short	(.L_113 - .L_112)


	//   ....[0]....
.L_112:
        /*005c*/ 	.word	0x00000090


	//   ....[1]....
        /*0060*/ 	.word	0x00000a80


	//   ....[2]....
        /*0064*/ 	.word	0x00000d10


	//   ....[3]....
        /*0068*/ 	.word	0x00000de0


	//----- nvinfo : EIATTR_CRS_STACK_SIZE
	.align		4
.L_113:
        /*006c*/ 	.byte	0x04, 0x1e
        /*006e*/ 	.short	(.L_115 - .L_114)
.L_114:
        /*0070*/ 	.word	0x00000000


	//----- nvinfo : EIATTR_CBANK_PARAM_SIZE
	.align		4
.L_115:
        /*0074*/ 	.byte	0x03, 0x19
        /*0076*/ 	.short	0x0018


	//----- nvinfo : EIATTR_PARAM_CBANK
	.align		4
        /*0078*/ 	.byte	0x04, 0x0a
        /*007a*/ 	.short	(.L_117 - .L_116)
	.align		4
.L_116:
        /*007c*/ 	.word	index@(.nv.constant0._Z18set_centroids_zeroPPdiiPi)
        /*0080*/ 	.short	0x0380
        /*0082*/ 	.short	0x0018


	//----- nvinfo : EIATTR_SW_WAR
	.align		4
.L_117:
        /*0084*/ 	.byte	0x04, 0x36
        /*0086*/ 	.short	(.L_119 - .L_118)
.L_118:
        /*0088*/ 	.word	0x00000008
.L_119:


//--------------------- .nv.info._Z22find_nearest_centroidsPPdS0_iiiPi --------------------------
	.section	.nv.info._Z22find_nearest_centroidsPPdS0_iiiPi,"",@"SHT_CUDA_INFO"
	.sectionflags	@""
	.align	4


	//----- nvinfo : EIATTR_CUDA_API_VERSION
	.align		4
        /*0000*/ 	.byte	0x04, 0x37
        /*0002*/ 	.short	(.L_121 - .L_120)
.L_120:
        /*0004*/ 	.word	0x00000082


	//----- nvinfo : EIATTR_KPARAM_INFO
	.align		4
.L_121:
        /*0008*/ 	.byte	0x04, 0x17
        /*000a*/ 	.short	(.L_123 - .L_122)
.L_122:
        /*000c*/ 	.word	0x00000000
        /*0010*/ 	.short	0x0005
        /*0012*/ 	.short	0x0020
        /*0014*/ 	.byte	0x00, 0xf5, 0x21, 0x00


	//----- nvinfo : EIATTR_KPARAM_INFO
	.align		4
.L_123:
        /*0018*/ 	.byte	0x04, 0x17
        /*001a*/ 	.short	(.L_125 - .L_124)
.L_124:
        /*001c*/ 	.word	0x00000000
        /*0020*/ 	.short	0x0004
        /*0022*/ 	.short	0x0018
        /*0024*/ 	.byte	0x00, 0xf0, 0x11, 0x00


	//----- nvinfo : EIATTR_KPARAM_INFO
	.align		4
.L_125:
        /*0028*/ 	.byte	0x04, 0x17
        /*002a*/ 	.short	(.L_127 - .L_126)
.L_126:
        /*002c*/ 	.word	0x00000000
        /*0030*/ 	.short	0x0003
        /*0032*/ 	.short	0x0014
        /*0034*/ 	.byte	0x00, 0xf0, 0x11, 0x00


	//----- nvinfo : EIATTR_KPARAM_INFO
	.align		4
.L_127:
        /*0038*/ 	.byte	0x04, 0x17
        /*003a*/ 	.short	(.L_129 - .L_128)
.L_128:
        /*003c*/ 	.word	0x00000000
        /*0040*/ 	.short	0x0002
        /*0042*/ 	.short	0x0010
        /*0044*/ 	.byte	0x00, 0xf0, 0x11, 0x00


	//----- nvinfo : EIATTR_KPARAM_INFO
	.align		4
.L_129:
        /*0048*/ 	.byte	0x04, 0x17
        /*004a*/ 	.short	(.L_131 - .L_130)
.L_130:
        /*004c*/ 	.word	0x00000000
        /*0050*/ 	.short	0x0001
        /*0052*/ 	.short	0x0008
        /*0054*/ 	.byte	0x00, 0xf5, 0x21, 0x00


	//----- nvinfo : EIATTR_KPARAM_INFO
	.align		4
.L_131:
        /*0058*/ 	.byte	0x04, 0x17
        /*005a*/ 	.short	(.L_133 - .L_132)
.L_132:
        /*005c*/ 	.word	0x00000000
        /*0060*/ 	.short	0x0000
        /*0062*/ 	.short	0x0000
        /*0064*/ 	.byte	0x00, 0xf5, 0x21, 0x00


	//----- nvinfo : EIATTR_SPARSE_MMA_MASK
	.align		4
.L_133:
        /*0068*/ 	.byte	0x03, 0x50
        /*006a*/ 	.short	0x0000


	//----- nvinfo : EIATTR_MAXREG_COUNT
	.align		4
        /*006c*/ 	.byte	0x03, 0x1b
        /*006e*/ 	.short	0x00ff


	//----- nvinfo : EIATTR_NUM_BARRIERS
	.align		4
        /*0070*/ 	.byte	0x02, 0x4c
        /*0072*/ 	.byte	0x01
	.zero		1


	//----- nvinfo : EIATTR_MERCURY_ISA_VERSION
	.align		4
        /*0074*/ 	.byte	0x03, 0x5f
        /*0076*/ 	.short	0x0101


	//----- nvinfo : EIATTR_VRC_CTA_INIT_COUNT
	.align		4
        /*0078*/ 	.byte	0x02, 0x4a
	.zero		1
	.zero		1


	//----- nvinfo : EIATTR_EXIT_INSTR_OFFSETS
	.align		4
        /*007c*/ 	.byte	0x04, 0x1c
        /*007e*/ 	.short	(.L_135 - .L_134)


	//   ....[0]....
.L_134:
        /*0080*/ 	.word	0x00000920


	//   ....[1]....
        /*0084*/ 	.word	0x000009c0


	//   ....[2]....
        /*0088*/ 	.word	0x00000f30


	//   ....[3]....
        /*008c*/ 	.word	0x00001970


	//----- nvinfo : EIATTR_CRS_STACK_SIZE
	.align		4
.L_135:
        /*0090*/ 	.byte	0x04, 0x1e
        /*0092*/ 	.short	(.L_137 - .L_136)
.L_136:
        /*0094*/ 	.word	0x00000000


	//----- nvinfo : EIATTR_CBANK_PARAM_SIZE
	.align		4
.L_137:
        /*0098*/ 	.byte	0x03, 0x19
        /*009a*/ 	.short	0x0028


	//----- nvinfo : EIATTR_PARAM_CBANK
	.align		4
        /*009c*/ 	.byte	0x04, 0x0a
        /*009e*/ 	.short	(.L_139 - .L_138)
	.align		4
.L_138:
        /*00a0*/ 	.word	index@(.nv.constant0._Z22find_nearest_centroidsPPdS0_iiiPi)
        /*00a4*/ 	.short	0x0380
        /*00a6*/ 	.short	0x0028


	//----- nvinfo : EIATTR_SW_WAR
	.align		4
.L_139:
        /*00a8*/ 	.byte	0x04, 0x36
        /*00aa*/ 	.short	(.L_141 - .L_140)
.L_140:
        /*00ac*/ 	.word	0x00000008
.L_141:


//--------------------- .nv.info._Z18copy_old_centroidsPPdS0_ii --------------------------
	.section	.nv.info._Z18copy_old_centroidsPPdS0_ii,"",@"SHT_CUDA_INFO"
	.sectionflags	@""
	.align	4


	//----- nvinfo : EIATTR_CUDA_API_VERSION
	.align		4
        /*0000*/ 	.byte	0x04, 0x37
        /*0002*/ 	.short	(.L_143 - .L_142)
.L_142:
        /*0004*/ 	.word	0x00000082


	//----- nvinfo : EIATTR_KPARAM_INFO
	.align		4
.L_143:
        /*0008*/ 	.byte	0x04, 0x17
        /*000a*/ 	.short	(.L_145 - .L_144)
.L_144:
        /*000c*/ 	.word	0x00000000
        /*0010*/ 	.short	0x0003
        /*0012*/ 	.short	0x0014
        /*0014*/ 	.byte	0x00, 0xf0, 0x11, 0x00


	//----- nvinfo : EIATTR_KPARAM_INFO
	.align		4
.L_145:
        /*0018*/ 	.byte	0x04, 0x17
        /*001a*/ 	.short	(.L_147 - .L_146)
.L_146:
        /*001c*/ 	.word	0x00000000
        /*0020*/ 	.short	0x0002
        /*0022*/ 	.short	0x0010
        /*0024*/ 	.byte	0x00, 0xf0, 0x11, 0x00


	//----- nvinfo : EIATTR_KPARAM_INFO
	.align		4
.L_147:
        /*0028*/ 	.byte	0x04, 0x17
        /*002a*/ 	.short	(.L_149 - .L_148)
.L_148:
        /*002c*/ 	.word	0x00000000
        /*0030*/ 	.short	0x0001
        /*0032*/ 	.short	0x0008
        /*0034*/ 	.byte	0x00, 0xf5, 0x21, 0x00


	//----- nvinfo : EIATTR_KPARAM_INFO
	.align		4
.L_149:
        /*0038*/ 	.byte	0x04, 0x17
        /*003a*/ 	.short	(.L_151 - .L_150)
.L_150:
        /*003c*/ 	.word	0x00000000
        /*0040*/ 	.short	0x0000
        /*0042*/ 	.short	0x0000
        /*0044*/ 	.byte	0x00, 0xf5, 0x21, 0x00


	//----- nvinfo : EIATTR_SPARSE_MMA_MASK
	.align		4
.L_151:
        /*0048*/ 	.byte	0x03, 0x50
        /*004a*/ 	.short	0x0000


	//----- nvinfo : EIATTR_MAXREG_COUNT
	.align		4
        /*004c*/ 	.byte	0x03, 0x1b
        /*004e*/ 	.short	0x00ff


	//----- nvinfo : EIATTR_MERCURY_ISA_VERSION
	.align		4
        /*0050*/ 	.byte	0x03, 0x5f
        /*0052*/ 	.short	0x0101


	//----- nvinfo : EIATTR_VRC_CTA_INIT_COUNT
	.align		4
        /*0054*/ 	.byte	0x02, 0x4a
	.zero		1
	.zero		1


	//----- nvinfo : EIATTR_EXIT_INSTR_OFFSETS
	.align		4
        /*0058*/ 	.byte	0x04, 0x1c
        /*005a*/ 	.short	(.L_153 - .L_152)


	//   ....[0]....
.L_152:
        /*005c*/ 	.word	0x00000080


	//   ....[1]....
        /*0060*/ 	.word	0x00001110


	//----- nvinfo : EIATTR_CRS_STACK_SIZE
	.align		4
.L_153:
        /*0064*/ 	.byte	0x04, 0x1e
        /*0066*/ 	.short	(.L_155 - .L_154)
.L_154:
        /*0068*/ 	.word	0x00000000


	//----- nvinfo : EIATTR_CBANK_PARAM_SIZE
	.align		4
.L_155:
        /*006c*/ 	.byte	0x03, 0x19
        /*006e*/ 	.short	0x0018


	//----- nvinfo : EIATTR_PARAM_CBANK
	.align		4
        /*0070*/ 	.byte	0x04, 0x0a
        /*0072*/ 	.short	(.L_157 - .L_156)
	.align		4
.L_156:
        /*0074*/ 	.word	index@(.nv.constant0._Z18copy_old_centroidsPPdS0_ii)
        /*0078*/ 	.short	0x0380
        /*007a*/ 	.short	0x0018


	//----- nvinfo : EIATTR_SW_WAR
	.align		4
.L_157:
        /*007c*/ 	.byte	0x04, 0x36
        /*007e*/ 	.short	(.L_159 - .L_158)
.L_158:
        /*0080*/ 	.word	0x00000008
.L_159:


//--------------------- .nv.callgraph             --------------------------
	.section	.nv.callgraph,"",@"SHT_CUDA_CALLGRAPH"
	.align	4
	.sectionentsize	8
	.align		4
        /*0000*/ 	.word	0x00000000
	.align		4
        /*0004*/ 	.word	0xffffffff
	.align		4
        /*0008*/ 	.word	0x00000000
	.align		4
        /*000c*/ 	.word	0xfffffffe
	.align		4
        /*0010*/ 	.word	0x00000000
	.align		4
        /*0014*/ 	.word	0xfffffffd
	.align		4
        /*0018*/ 	.word	0x00000000
	.align		4
        /*001c*/ 	.word	0xfffffffc


//--------------------- .text._Z21find_point_differencePPdS0_iiS_d --------------------------
	.section	.text._Z21find_point_differencePPdS0_iiS_d,"ax",@progbits
	.align	128
        .global         _Z21find_point_differencePPdS0_iiS_d
        .type           _Z21find_point_differencePPdS0_iiS_d,@function
        .size           _Z21find_point_differencePPdS0_iiS_d,(.L_x_142 - _Z21find_point_differencePPdS0_iiS_d)
        .other          _Z21find_point_differencePPdS0_iiS_d,@"STO_CUDA_ENTRY STV_DEFAULT"
_Z21find_point_differencePPdS0_iiS_d:
.text._Z21find_point_differencePPdS0_iiS_d:
[----:B------:R-:W-:Y:S01]  /*0000*/  LDC R1, c[0x0][0x37c] ;  /* 0x0000df00ff017b82 */ /* 0x000fe20000000800 */
[----:B------:R-:W0:Y:S07]  /*0010*/  S2R R3, SR_CTAID.X ;  /* 0x0000000000037919 */ /* 0x000e2e0000002500 */
[----:B------:R-:W1:Y:S01]  /*0020*/  S2UR UR5, SR_CgaCtaId ;  /* 0x00000000000579c3 */ /* 0x000e620000008800 */
[----:B------:R-:W0:Y:S01]  /*0030*/  LDCU UR6, c[0x0][0x360] ;  /* 0x00006c00ff0677ac */ /* 0x000e220008000800 */
[----:B------:R-:W-:Y:S01]  /*0040*/  BSSY B0, `(.L_x_0) ;  /* 0x00000ee000007945 */ /* 0x000fe20003800000 */
[----:B------:R-:W0:Y:S01]  /*0050*/  S2R R0, SR_TID.X ;  /* 0x0000000000007919 */ /* 0x000e220000002100 */
[----:B------:R-:W2:Y:S01]  /*0060*/  LDCU UR7, c[0x0][0x390] ;  /* 0x00007200ff0777ac */ /* 0x000ea20008000800 */
[----:B------:R-:W-:Y:S01]  /*0070*/  UMOV UR4, 0x400 ;  /* 0x0000040000047882 */ /* 0x000fe20000000000 */
[----:B------:R-:W3:Y:S01]  /*0080*/  LDCU.64 UR8, c[0x0][0x358] ;  /* 0x00006b00ff0877ac */ /* 0x000ee20008000a00 */
[----:B-1----:R-:W-:-:S02]  /*0090*/  ULEA UR5, UR5, UR4, 0x18 ;  /* 0x0000000405057291 */ /* 0x002fc4000f8ec0ff */
[----:B------:R-:W1:Y:S04]  /*00a0*/  LDCU UR4, c[0x0][0x370] ;  /* 0x00006e00ff0477ac */ /* 0x000e680008000800 */
[----:B------:R-:W-:Y:S02]  /*00b0*/  IMAD.U32 R13, RZ, RZ, UR5 ;  /* 0x00000005ff0d7e24 */ /* 0x000fe4000f8e00ff */
[----:B0-----:R-:W-:-:S03]  /*00c0*/  IMAD R2, R3, UR6, R0 ;  /* 0x0000000603027c24 */ /* 0x001fc6000f8e0200 */
[----:B------:R0:W-:Y:S01]  /*00d0*/  STS.64 [R13], RZ ;  /* 0x000000ff0d007388 */ /* 0x0001e20000000a00 */
[----:B------:R-:W-:Y:S01]  /*00e0*/  BAR.SYNC.DEFER_BLOCKING 0x0 ;  /* 0x0000000000007b1d */ /* 0x000fe20000010000 */
[----:B--2---:R-:W-:Y:S01]  /*00f0*/  ISETP.GE.AND P0, PT, R2, UR7, PT ;  /* 0x0000000702007c0c */ /* 0x004fe2000bf06270 */
[----:B-1----:R-:W-:-:S12]  /*0100*/  UIMAD UR4, UR6, UR4, URZ ;  /* 0x00000004060472a4 */ /* 0x002fd8000f8e02ff */
[----:B0--3--:R-:W-:Y:S05]  /*0110*/  @P0 BRA `(.L_x_1) ;  /* 0x0000000c00800947 */ /* 0x009fea0003800000 */
[----:B------:R-:W0:Y:S02]  /*0120*/  LDC R24, c[0x0][0x394] ;  /* 0x0000e500ff187b82 */ /* 0x000e240000000800 */
[----:B0-----:R-:W-:-:S13]  /*0130*/  ISETP.GT.AND P0, PT, R24, RZ, PT ;  /* 0x000000ff1800720c */ /* 0x001fda0003f04270 */
[----:B------:R-:W-:Y:S05]  /*0140*/  @P0 BRA `(.L_x_2) ;  /* 0x0000000000500947 */ /* 0x000fea0003800000 */
.L_x_5:
[----:B------:R-:W0:Y:S01]  /*0150*/  S2UR UR6, SR_CgaCtaId ;  /* 0x00000000000679c3 */ /* 0x000e220000008800 */
[----:B------:R-:W-:Y:S01]  /*0160*/  UMOV UR5, 0x400 ;  /* 0x0000040000057882 */ /* 0x000fe20000000000 */
[----:B------:R-:W-:Y:S01]  /*0170*/  VIADD R2, R2, UR4 ;  /* 0x0000000402027c36 */ /* 0x000fe20008000000 */
[----:B------:R-:W-:Y:S01]  /*0180*/  BSSY B1, `(.L_x_3) ;  /* 0x000000e000017945 */ /* 0x000fe20003800000 */
[----:B0-----:R-:W-:-:S06]  /*0190*/  ULEA UR5, UR6, UR5, 0x18 ;  /* 0x0000000506057291 */ /* 0x001fcc000f8ec0ff */
[----:B------:R-:W-:-:S05]  /*01a0*/  IMAD.U32 R13, RZ, RZ, UR5 ;  /* 0x00000005ff0d7e24 */ /* 0x000fca000f8e00ff */
[----:B------:R0:W1:Y:S01]  /*01b0*/  LDS.64 R4, [R13] ;  /* 0x000000000d047984 */ /* 0x0000620000000a00 */
[----:B------:R-:W2:Y:S02]  /*01c0*/  LDCU UR5, c[0x0][0x390] ;  /* 0x00007200ff0577ac */ /* 0x000ea40008000800 */
[----:B0-2---:R-:W-:-:S13]  /*01d0*/  ISETP.GE.AND P1, PT, R2, UR5, PT ;  /* 0x0000000502007c0c */ /* 0x005fda000bf26270 */
.L_x_4:
[----:B-1----:R-:W-:Y:S01]  /*01e0*/  DADD R6, RZ, R4 ;  /* 0x00000000ff067229 */ /* 0x002fe20000000004 */
[----:B------:R-:W-:Y:S09]  /*01f0*/  YIELD ;  /* 0x0000000000007946 */ /* 0x000ff20003800000 */
[----:B------:R-:W0:Y:S02]  /*0200*/  ATOMS.CAS.64 R6, [R13], R4, R6 ;  /* 0x000000040d06738d */ /* 0x000e240000000406 */
[----:B0-----:R-:W-:Y:S01]  /*0210*/  ISETP.NE.U32.AND P0, PT, R4, R6, PT ;  /* 0x000000060400720c */ /* 0x001fe20003f05070 */
[----:B------:R-:W-:-:S03]  /*0220*/  IMAD.MOV.U32 R4, RZ, RZ, R6 ;  /* 0x000000ffff047224 */ /* 0x000fc600078e0006 */
[----:B------:R-:W-:Y:S01]  /*0230*/  ISETP.NE.AND.EX P0, PT, R5, R7, PT, P0 ;  /* 0x000000070500720c */ /* 0x000fe20003f05300 */
[----:B------:R-:W-:-:S12]  /*0240*/  IMAD.MOV.U32 R5, RZ, RZ, R7 ;  /* 0x000000ffff057224 */ /* 0x000fd800078e0007 */
[----:B------:R-:W-:Y:S05]  /*0250*/  @P0 BRA `(.L_x_4) ;  /* 0xfffffffc00e00947 */ /* 0x000fea000383ffff */
[----:B------:R-:W-:Y:S05]  /*0260*/  BSYNC B1 ;  /* 0x0000000000017941 */ /* 0x000fea0003800000 */
.L_x_3:
[----:B------:R-:W-:Y:S05]  /*0270*/  @!P1 BRA `(.L_x_5) ;  /* 0xfffffffc00b49947 */ /* 0x000fea000383ffff */
[----:B------:R-:W-:Y:S05]  /*0280*/  BRA `(.L_x_1) ;  /* 0x0000000c00247947 */ /* 0x000fea0003800000 */
.L_x_2:
[C---:B------:R-:W-:Y:S02]  /*0290*/  LOP3.LUT R3, R24.reuse, 0x7ffffff0, RZ, 0xc0, !PT ;  /* 0x7ffffff018037812 */ /* 0x040fe400078ec0ff */
[C---:B------:R-:W-:Y:S02]  /*02a0*/  LOP3.LUT R4, R24.reuse, 0xf, RZ, 0xc0, !PT ;  /* 0x0000000f18047812 */ /* 0x040fe400078ec0ff */
[C---:B------:R-:W-:Y:S02]  /*02b0*/  LOP3.LUT R5, R24.reuse, 0x7, RZ, 0xc0, !PT ;  /* 0x0000000718057812 */ /* 0x040fe400078ec0ff */
[----:B------:R-:W-:Y:S02]  /*02c0*/  LOP3.LUT R24, R24, 0x3, RZ, 0xc0, !PT ;  /* 0x0000000318187812 */ /* 0x000fe400078ec0ff */
[----:B------:R-:W-:-:S07]  /*02d0*/  IADD3 R25, PT, PT, -R3, RZ, RZ ;  /* 0x000000ff03197210 */ /* 0x000fce0007ffe1ff */
.L_x_14:
[----:B0-----:R-:W0:Y:S01]  /*02e0*/  LDC.64 R6, c[0x0][0x380] ;  /* 0x0000e000ff067b82 */ /* 0x001e220000000a00 */
[----:B------:R-:W1:Y:S07]  /*02f0*/  LDCU.64 UR6, c[0x0][0x390] ;  /* 0x00007200ff0677ac */ /* 0x000e6e0008000a00 */
[----:B------:R-:W2:Y:S01]  /*0300*/  LDC.64 R8, c[0x0][0x388] ;  /* 0x0000e200ff087b82 */ /* 0x000ea20000000a00 */
[----:B0-----:R-:W-:-:S06]  /*0310*/  IMAD.WIDE R6, R2, 0x8, R6 ;  /* 0x0000000802067825 */ /* 0x001fcc00078e0206 */
[----:B------:R-:W5:Y:S01]  /*0320*/  LDG.E.64 R6, desc[UR8][R6.64] ;  /* 0x0000000806067981 */ /* 0x000f62000c1e1b00 */
[----:B--2---:R-:W-:-:S06]  /*0330*/  IMAD.WIDE R8, R2, 0x8, R8 ;  /* 0x0000000802087825 */ /* 0x004fcc00078e0208 */
[----:B------:R-:W5:Y:S01]  /*0340*/  LDG.E.64 R8, desc[UR8][R8.64] ;  /* 0x0000000808087981 */ /* 0x000f62000c1e1b00 */
[----:B-1----:R-:W-:Y:S01]  /*0350*/  UISETP.GE.U32.AND UP0, UPT, UR7, 0x10, UPT ;  /* 0x000000100700788c */ /* 0x002fe2000bf06070 */
[----:B------:R-:W-:Y:S01]  /*0360*/  VIADD R2, R2, UR4 ;  /* 0x0000000402027c36 */ /* 0x000fe20008000000 */
[----:B------:R-:W-:Y:S01]  /*0370*/  CS2R R14, SRZ ;  /* 0x00000000000e7805 */ /* 0x000fe2000001ff00 */
[----:B------:R-:W-:-:S03]  /*0380*/  IMAD.MOV.U32 R29, RZ, RZ, RZ ;  /* 0x000000ffff1d7224 */ /* 0x000fc600078e00ff */
[----:B------:R-:W-:-:S03]  /*0390*/  ISETP.GE.AND P1, PT, R2, UR6, PT ;  /* 0x0000000602007c0c */ /* 0x000fc6000bf26270 */
[----:B------:R-:W-:Y:S10]  /*03a0*/  BRA.U !UP0, `(.L_x_6) ;  /* 0x0000000508507547 */ /* 0x000ff4000b800000 */
[----:B-----5:R-:W-:Y:S01]  /*03b0*/  IADD3 R20, P0, PT, R6, 0x40, RZ ;  /* 0x0000004006147810 */ /* 0x020fe20007f1e0ff */
[----:B------:R-:W-:Y:S01]  /*03c0*/  BSSY.RECONVERGENT B1, `(.L_x_7) ;  /* 0x0000051000017945 */ /* 0x000fe20003800200 */
[----:B------:R-:W-:Y:S01]  /*03d0*/  IADD3 R18, P2, PT, R8, 0x40, RZ ;  /* 0x0000004008127810 */ /* 0x000fe20007f5e0ff */
[----:B------:R-:W-:Y:S01]  /*03e0*/  IMAD.MOV.U32 R26, RZ, RZ, R25 ;  /* 0x000000ffff1a7224 */ /* 0x000fe200078e0019 */
[----:B------:R-:W-:Y:S01]  /*03f0*/  CS2R R14, SRZ ;  /* 0x00000000000e7805 */ /* 0x000fe2000001ff00 */
[----:B------:R-:W-:Y:S01]  /*0400*/  IMAD.X R21, RZ, RZ, R7, P0 ;  /* 0x000000ffff157224 */ /* 0x000fe200000e0607 */
[----:B------:R-:W-:-:S09]  /*0410*/  IADD3.X R19, PT, PT, RZ, R9, RZ, P2, !PT ;  /* 0x00000009ff137210 */ /* 0x000fd200017fe4ff */
.L_x_8:
[----:B------:R-:W-:Y:S02]  /*0420*/  IMAD.MOV.U32 R10, RZ, RZ, R20 ;  /* 0x000000ffff0a7224 */ /* 0x000fe400078e0014 */
[----:B------:R-:W-:Y:S02]  /*0430*/  IMAD.MOV.U32 R11, RZ, RZ, R21 ;  /* 0x000000ffff0b7224 */ /* 0x000fe400078e0015 */
[----:B------:R-:W-:Y:S02]  /*0440*/  IMAD.MOV.U32 R12, RZ, RZ, R18 ;  /* 0x000000ffff0c7224 */ /* 0x000fe400078e0012 */
[----:B------:R-:W-:Y:S01]  /*0450*/  IMAD.MOV.U32 R13, RZ, RZ, R19 ;  /* 0x000000ffff0d7224 */ /* 0x000fe200078e0013 */
[----:B------:R-:W2:Y:S04]  /*0460*/  LD.E.64 R22, desc[UR8][R10.64+-0x40] ;  /* 0xffffc0080a167980 */ /* 0x000ea8000c101b00 */
[----:B------:R-:W2:Y:S04]  /*0470*/  LD.E.64 R16, desc[UR8][R12.64+-0x40] ;  /* 0xffffc0080c107980 */ /* 0x000ea8000c101b00 */
[----:B------:R-:W3:Y:S04]  /*0480*/  LD.E.64 R20, desc[UR8][R10.64+-0x38] ;  /* 0xffffc8080a147980 */ /* 0x000ee8000c101b00 */
[----:B------:R-:W3:Y:S01]  /*0490*/  LD.E.64 R18, desc[UR8][R12.64+-0x38] ;  /* 0xffffc8080c127980 */ /* 0x000ee2000c101b00 */
[----:B--2---:R-:W-:-:S03]  /*04a0*/  DADD R16, R22, -R16 ;  /* 0x0000000016107229 */ /* 0x004fc60000000810 */
[----:B------:R-:W2:Y:S05]  /*04b0*/  LD.E.64 R22, desc[UR8][R10.64+-0x30] ;  /* 0xffffd0080a167980 */ /* 0x000eaa000c101b00 */
[----:B------:R-:W-:Y:S01]  /*04c0*/  DFMA R16, R16, R16, R14 ;  /* 0x000000101010722b */ /* 0x000fe2000000000e */
[----:B------:R-:W2:Y:S01]  /*04d0*/  LD.E.64 R14, desc[UR8][R12.64+-0x30] ;  /* 0xffffd0080c0e7980 */ /* 0x000ea2000c101b00 */
[----:B---3--:R-:W-:-:S03]  /*04e0*/  DADD R18, R20, -R18 ;  /* 0x0000000014127229 */ /* 0x008fc60000000812 */
[----:B------:R-:W3:Y:S05]  /*04f0*/  LD.E.64 R20, desc[UR8][R10.64+-0x28] ;  /* 0xffffd8080a147980 */ /* 0x000eea000c101b00 */
[----:B------:R-:W-:Y:S01]  /*0500*/  DFMA R18, R18, R18, R16 ;  /* 0x000000121212722b */ /* 0x000fe20000000010 */
[----:B------:R-:W3:Y:S01]  /*0510*/  LD.E.64 R16, desc[UR8][R12.64+-0x28] ;  /* 0xffffd8080c107980 */ /* 0x000ee2000c101b00 */
[----:B--2---:R-:W-:-:S03]  /*0520*/  DADD R14, R22, -R14 ;  /* 0x00000000160e7229 */ /* 0x004fc6000000080e */
[----:B------:R-:W2:Y:S05]  /*0530*/  LD.E.64 R22, desc[UR8][R10.64+-0x20] ;  /* 0xffffe0080a167980 */ /* 0x000eaa000c101b00 */
[----:B------:R-:W-:Y:S02]  /*0540*/  DFMA R18, R14, R14, R18 ;  /* 0x0000000e0e12722b */ /* 0x000fe40000000012 */
        /* <DEDUP_REMOVED lines=32> */
[----:B------:R-:W4:Y:S01]  /*0750*/  LD.E.64 R14, desc[UR8][R12.64+0x20] ;  /* 0x000020080c0e7980 */ /* 0x000f22000c101b00 */
[----:B---3--:R-:W-:-:S03]  /*0760*/  DADD R16, R20, -R16 ;  /* 0x0000000014107229 */ /* 0x008fc60000000810 */
[----:B------:R-:W4:Y:S05]  /*0770*/  LD.E.64 R20, desc[UR8][R10.64+0x20] ;  /* 0x000020080a147980 */ /* 0x000f2a000c101b00 */
[----:B------:R-:W-:Y:S01]  /*0780*/  DFMA R16, R16, R16, R18 ;  /* 0x000000101010722b */ /* 0x000fe20000000012 */
[----:B------:R-:W2:Y:S01]  /*0790*/  LD.E.64 R18, desc[UR8][R10.64+0x28] ;  /* 0x000028080a127980 */ /* 0x000ea2000c101b00 */
[----:B----4-:R-:W-:-:S03]  /*07a0*/  DADD R14, R20, -R14 ;  /* 0x00000000140e7229 */ /* 0x010fc6000000080e */
[----:B------:R-:W3:Y:S01]  /*07b0*/  LD.E.64 R20, desc[UR8][R10.64+0x30] ;  /* 0x000030080a147980 */ /* 0x000ee2000c101b00 */
[----:B--2---:R-:W-:-:S04]  /*07c0*/  DADD R22, R18, -R22 ;  /* 0x0000000012167229 */ /* 0x004fc80000000816 */
[----:B------:R-:W-:Y:S01]  /*07d0*/  DFMA R16, R14, R14, R16 ;  /* 0x0000000e0e10722b */ /* 0x000fe20000000010 */
[----:B------:R-:W2:Y:S04]  /*07e0*/  LD.E.64 R18, desc[UR8][R12.64+0x38] ;  /* 0x000038080c127980 */ /* 0x000ea8000c101b00 */
[----:B------:R-:W3:Y:S03]  /*07f0*/  LD.E.64 R14, desc[UR8][R12.64+0x30] ;  /* 0x000030080c0e7980 */ /* 0x000ee6000c101b00 */
[----:B------:R-:W-:Y:S02]  /*0800*/  DFMA R22, R22, R22, R16 ;  /* 0x000000161616722b */ /* 0x000fe40000000010 */
[----:B------:R-:W2:Y:S01]  /*0810*/  LD.E.64 R16, desc[UR8][R10.64+0x38] ;  /* 0x000038080a107980 */ /* 0x000ea2000c101b00 */
[----:B------:R-:W-:-:S04]  /*0820*/  IADD3 R26, PT, PT, R26, 0x10, RZ ;  /* 0x000000101a1a7810 */ /* 0x000fc80007ffe0ff */
[----:B------:R-:W-:Y:S01]  /*0830*/  ISETP.NE.AND P0, PT, R26, RZ, PT ;  /* 0x000000ff1a00720c */ /* 0x000fe20003f05270 */
[----:B---3--:R-:W-:Y:S02]  /*0840*/  DADD R14, R20, -R14 ;  /* 0x00000000140e7229 */ /* 0x008fe4000000080e */
[----:B--2---:R-:W-:-:S06]  /*0850*/  DADD R16, R16, -R18 ;  /* 0x0000000010107229 */ /* 0x004fcc0000000812 */
[----:B------:R-:W-:Y:S01]  /*0860*/  DFMA R14, R14, R14, R22 ;  /* 0x0000000e0e0e722b */ /* 0x000fe20000000016 */
[----:B------:R-:W-:Y:S02]  /*0870*/  IADD3 R20, P2, PT, R10, 0x80, RZ ;  /* 0x000000800a147810 */ /* 0x000fe40007f5e0ff */
[----:B------:R-:W-:-:S03]  /*0880*/  IADD3 R18, P3, PT, R12, 0x80, RZ ;  /* 0x000000800c127810 */ /* 0x000fc60007f7e0ff */
[----:B------:R-:W-:Y:S02]  /*0890*/  IMAD.X R21, RZ, RZ, R11, P2 ;  /* 0x000000ffff157224 */ /* 0x000fe400010e060b */
[----:B------:R-:W-:Y:S01]  /*08a0*/  DFMA R14, R16, R16, R14 ;  /* 0x00000010100e722b */ /* 0x000fe2000000000e */
[----:B------:R-:W-:Y:S01]  /*08b0*/  IMAD.X R19, RZ, RZ, R13, P3 ;  /* 0x000000ffff137224 */ /* 0x000fe200018e060d */
[----:B------:R-:W-:Y:S09]  /*08c0*/  @P0 BRA `(.L_x_8) ;  /* 0xfffffff800d40947 */ /* 0x000ff2000383ffff */
[----:B------:R-:W-:Y:S05]  /*08d0*/  BSYNC.RECONVERGENT B1 ;  /* 0x0000000000017941 */ /* 0x000fea0003800200 */
.L_x_7:
[----:B------:R-:W-:-:S07]  /*08e0*/  IMAD.MOV.U32 R29, RZ, RZ, R3 ;  /* 0x000000ffff1d7224 */ /* 0x000fce00078e0003 */
.L_x_6:
[----:B------:R-:W-:-:S13]  /*08f0*/  ISETP.NE.AND P0, PT, R4, RZ, PT ;  /* 0x000000ff0400720c */ /* 0x000fda0003f05270 */
[----:B------:R-:W-:Y:S05]  /*0900*/  @!P0 BRA `(.L_x_9) ;  /* 0x0000000400448947 */ /* 0x000fea0003800000 */
[----:B------:R-:W-:Y:S01]  /*0910*/  VIADD R10, R4, 0xffffffff ;  /* 0xffffffff040a7836 */ /* 0x000fe20000000000 */
[----:B------:R-:W-:-:S04]  /*0920*/  ISETP.NE.AND P2, PT, R5, RZ, PT ;  /* 0x000000ff0500720c */ /* 0x000fc80003f45270 */
[----:B------:R-:W-:-:S13]  /*0930*/  ISETP.GE.U32.AND P0, PT, R10, 0x7, PT ;  /* 0x000000070a00780c */ /* 0x000fda0003f06070 */
[----:B------:R-:W-:Y:S05]  /*0940*/  @!P0 BRA `(.L_x_10) ;  /* 0x00000000008c8947 */ /* 0x000fea0003800000 */
[----:B-----5:R-:W-:-:S04]  /*0950*/  IMAD.WIDE.U32 R12, R29, 0x8, R6 ;  /* 0x000000081d0c7825 */ /* 0x020fc800078e0006 */
[----:B------:R-:W-:Y:S01]  /*0960*/  IMAD.WIDE.U32 R10, R29, 0x8, R8 ;  /* 0x000000081d0a7825 */ /* 0x000fe200078e0008 */
[----:B------:R-:W2:Y:S04]  /*0970*/  LD.E.64 R16, desc[UR8][R12.64] ;  /* 0x000000080c107980 */ /* 0x000ea8000c101b00 */
[----:B------:R-:W2:Y:S04]  /*0980*/  LD.E.64 R22, desc[UR8][R10.64] ;  /* 0x000000080a167980 */ /* 0x000ea8000c101b00 */
[----:B------:R-:W3:Y:S04]  /*0990*/  LD.E.64 R18, desc[UR8][R12.64+0x8] ;  /* 0x000008080c127980 */ /* 0x000ee8000c101b00 */
[----:B------:R-:W4:Y:S04]  /*09a0*/  LD.E.64 R20, desc[UR8][R12.64+0x10] ;  /* 0x000010080c147980 */ /* 0x000f28000c101b00 */
[----:B------:R-:W4:Y:S01]  /*09b0*/  LD.E.64 R26, desc[UR8][R12.64+0x38] ;  /* 0x000038080c1a7980 */ /* 0x000f22000c101b00 */
[----:B--2---:R-:W-:-:S03]  /*09c0*/  DADD R22, R16, -R22 ;  /* 0x0000000010167229 */ /* 0x004fc60000000816 */
[----:B------:R-:W3:Y:S05]  /*09d0*/  LD.E.64 R16, desc[UR8][R10.64+0x8] ;  /* 0x000008080a107980 */ /* 0x000eea000c101b00 */
[----:B------:R-:W-:Y:S01]  /*09e0*/  DFMA R22, R22, R22, R14 ;  /* 0x000000161616722b */ /* 0x000fe2000000000e */
[----:B------:R-:W4:Y:S01]  /*09f0*/  LD.E.64 R14, desc[UR8][R10.64+0x10] ;  /* 0x000010080a0e7980 */ /* 0x000f22000c101b00 */
[----:B---3--:R-:W-:Y:S02]  /*0a00*/  DADD R18, R18, -R16 ;  /* 0x0000000012127229 */ /* 0x008fe40000000810 */
[----:B----4-:R-:W-:-:S06]  /*0a10*/  DADD R16, R20, -R14 ;  /* 0x0000000014107229 */ /* 0x010fcc000000080e */
[----:B------:R-:W-:Y:S01]  /*0a20*/  DFMA R22, R18, R18, R22 ;  /* 0x000000121216722b */ /* 0x000fe20000000016 */
[----:B------:R-:W2:Y:S04]  /*0a30*/  LD.E.64 R20, desc[UR8][R12.64+0x18] ;  /* 0x000018080c147980 */ /* 0x000ea8000c101b00 */
[----:B------:R-:W2:Y:S03]  /*0a40*/  LD.E.64 R14, desc[UR8][R10.64+0x18] ;  /* 0x000018080a0e7980 */ /* 0x000ea6000c101b00 */
[----:B------:R-:W-:Y:S01]  /*0a50*/  DFMA R16, R16, R16, R22 ;  /* 0x000000101010722b */ /* 0x000fe20000000016 */
[----:B------:R-:W3:Y:S04]  /*0a60*/  LD.E.64 R18, desc[UR8][R12.64+0x20] ;  /* 0x000020080c127980 */ /* 0x000ee8000c101b00 */
[----:B------:R-:W3:Y:S01]  /*0a70*/  LD.E.64 R22, desc[UR8][R10.64+0x20] ;  /* 0x000020080a167980 */ /* 0x000ee2000c101b00 */
[----:B--2---:R-:W-:-:S03]  /*0a80*/  DADD R14, R20, -R14 ;  /* 0x00000000140e7229 */ /* 0x004fc6000000080e */
[----:B------:R-:W2:Y:S05]  /*0a90*/  LD.E.64 R20, desc[UR8][R12.64+0x28] ;  /* 0x000028080c147980 */ /* 0x000eaa000c101b00 */
[----:B------:R-:W-:Y:S02]  /*0aa0*/  DFMA R16, R14, R14, R16 ;  /* 0x0000000e0e10722b */ /* 0x000fe40000000010 */
[----:B---3--:R-:W-:Y:S01]  /*0ab0*/  DADD R22, R18, -R22 ;  /* 0x0000000012167229 */ /* 0x008fe20000000816 */
[----:B------:R-:W3:Y:S04]  /*0ac0*/  LD.E.64 R14, desc[UR8][R12.64+0x30] ;  /* 0x000030080c0e7980 */ /* 0x000ee8000c101b00 */
[----:B------:R-:W2:Y:S03]  /*0ad0*/  LD.E.64 R18, desc[UR8][R10.64+0x28] ;  /* 0x000028080a127980 */ /* 0x000ea6000c101b00 */
[----:B------:R-:W-:Y:S01]  /*0ae0*/  DFMA R22, R22, R22, R16 ;  /* 0x000000161616722b */ /* 0x000fe20000000010 */
[----:B------:R-:W3:Y:S04]  /*0af0*/  LD.E.64 R16, desc[UR8][R10.64+0x30] ;  /* 0x000030080a107980 */ /* 0x000ee8000c101b00 */
[----:B------:R-:W4:Y:S01]  /*0b00*/  LD.E.64 R10, desc[UR8][R10.64+0x38] ;  /* 0x000038080a0a7980 */ /* 0x000f22000c101b00 */
[----:B------:R-:W-:Y:S01]  /*0b10*/  IADD3 R29, PT, PT, R29, 0x8, RZ ;  /* 0x000000081d1d7810 */ /* 0x000fe20007ffe0ff */
[----:B--2---:R-:W-:-:S02]  /*0b20*/  DADD R18, R20, -R18 ;  /* 0x0000000014127229 */ /* 0x004fc40000000812 */
[----:B---3--:R-:W-:-:S06]  /*0b30*/  DADD R14, R14, -R16 ;  /* 0x000000000e0e7229 */ /* 0x008fcc0000000810 */
[----:B------:R-:W-:Y:S02]  /*0b40*/  DFMA R22, R18, R18, R22 ;  /* 0x000000121216722b */ /* 0x000fe40000000016 */
[----:B----4-:R-:W-:-:S06]  /*0b50*/  DADD R26, R26, -R10 ;  /* 0x000000001a1a7229 */ /* 0x010fcc000000080a */
[----:B------:R-:W-:-:S08]  /*0b60*/  DFMA R14, R14, R14, R22 ;  /* 0x0000000e0e0e722b */ /* 0x000fd00000000016 */
[----:B------:R-:W-:-:S11]  /*0b70*/  DFMA R14, R26, R26, R14 ;  /* 0x0000001a1a0e722b */ /* 0x000fd6000000000e */
.L_x_10:
        /* <DEDUP_REMOVED lines=14> */
[----:B------:R-:W-:Y:S02]  /*0c60*/  DFMA R14, R16, R16, R14 ;  /* 0x00000010100e722b */ /* 0x000fe4000000000e */
[----:B------:R-:W4:Y:S04]  /*0c70*/  LD.E.64 R16, desc[UR8][R20.64+0x10] ;  /* 0x0000100814107980 */ /* 0x000f28000c101b00 */
[----:B------:R-:W2:Y:S01]  /*0c80*/  LD.E.64 R20, desc[UR8][R20.64+0x18] ;  /* 0x0000180814147980 */ /* 0x000ea2000c101b00 */
[----:B------:R-:W-:Y:S01]  /*0c90*/  VIADD R29, R29, 0x4 ;  /* 0x000000041d1d7836 */ /* 0x000fe20000000000 */
[----:B---3--:R-:W-:-:S08]  /*0ca0*/  DADD R10, R10, -R12 ;  /* 0x000000000a0a7229 */ /* 0x008fd0000000080c */
[----:B------:R-:W-:Y:S02]  /*0cb0*/  DFMA R14, R10, R10, R14 ;  /* 0x0000000a0a0e722b */ /* 0x000fe4000000000e */
[----:B----4-:R-:W-:Y:S02]  /*0cc0*/  DADD R16, R16, -R18 ;  /* 0x0000000010107229 */ /* 0x010fe40000000812 */
[----:B--2---:R-:W-:-:S06]  /*0cd0*/  DADD R22, R20, -R22 ;  /* 0x0000000014167229 */ /* 0x004fcc0000000816 */
[----:B------:R-:W-:-:S08]  /*0ce0*/  DFMA R14, R16, R16, R14 ;  /* 0x00000010100e722b */ /* 0x000fd0000000000e */
[----:B------:R-:W-:-:S11]  /*0cf0*/  DFMA R14, R22, R22, R14 ;  /* 0x00000016160e722b */ /* 0x000fd6000000000e */
.L_x_11:
[----:B------:R-:W-:Y:S05]  /*0d00*/  @!P2 BRA `(.L_x_9) ;  /* 0x000000000044a947 */ /* 0x000fea0003800000 */
[----:B-----5:R-:W-:-:S04]  /*0d10*/  IMAD.WIDE.U32 R6, R29, 0x8, R6 ;  /* 0x000000081d067825 */ /* 0x020fc800078e0006 */
[----:B------:R-:W-:Y:S01]  /*0d20*/  IMAD.WIDE.U32 R8, R29, 0x8, R8 ;  /* 0x000000081d087825 */ /* 0x000fe200078e0008 */
[----:B------:R-:W2:Y:S04]  /*0d30*/  LD.E.64 R10, desc[UR8][R6.64] ;  /* 0x00000008060a7980 */ /* 0x000ea8000c101b00 */
[----:B------:R-:W2:Y:S01]  /*0d40*/  LD.E.64 R12, desc[UR8][R8.64] ;  /* 0x00000008080c7980 */ /* 0x000ea2000c101b00 */
[----:B------:R-:W-:Y:S01]  /*0d50*/  ISETP.NE.AND P0, PT, R24, 0x1, PT ;  /* 0x000000011800780c */ /* 0x000fe20003f05270 */
[----:B--2---:R-:W-:-:S08]  /*0d60*/  DADD R10, R10, -R12 ;  /* 0x000000000a0a7229 */ /* 0x004fd0000000080c */
[----:B------:R-:W-:-:S04]  /*0d70*/  DFMA R14, R10, R10, R14 ;  /* 0x0000000a0a0e722b */ /* 0x000fc8000000000e */
[----:B------:R-:W-:Y:S07]  /*0d80*/  @!P0 BRA `(.L_x_9) ;  /* 0x0000000000248947 */ /* 0x000fee0003800000 */
[----:B------:R-:W-:Y:S01]  /*0d90*/  ISETP.NE.AND P0, PT, R24, 0x2, PT ;  /* 0x000000021800780c */ /* 0x000fe20003f05270 */
[----:B------:R-:W2:Y:S04]  /*0da0*/  LD.E.64 R10, desc[UR8][R6.64+0x8] ;  /* 0x00000808060a7980 */ /* 0x000ea8000c101b00 */
[----:B------:R-:W2:Y:S08]  /*0db0*/  LD.E.64 R12, desc[UR8][R8.64+0x8] ;  /* 0x00000808080c7980 */ /* 0x000eb0000c101b00 */
[----:B------:R-:W3:Y:S04]  /*0dc0*/  @P0 LD.E.64 R16, desc[UR8][R6.64+0x10] ;  /* 0x0000100806100980 */ /* 0x000ee8000c101b00 */
[----:B------:R-:W3:Y:S01]  /*0dd0*/  @P0 LD.E.64 R18, desc[UR8][R8.64+0x10] ;  /* 0x0000100808120980 */ /* 0x000ee2000c101b00 */
[----:B--2---:R-:W-:-:S08]  /*0de0*/  DADD R10, R10, -R12 ;  /* 0x000000000a0a7229 */ /* 0x004fd0000000080c */
[----:B------:R-:W-:Y:S02]  /*0df0*/  DFMA R14, R10, R10, R14 ;  /* 0x0000000a0a0e722b */ /* 0x000fe4000000000e */
[----:B---3--:R-:W-:-:S08]  /*0e00*/  @P0 DADD R16, R16, -R18 ;  /* 0x0000000010100229 */ /* 0x008fd00000000812 */
[----:B------:R-:W-:-:S11]  /*0e10*/  @P0 DFMA R14, R16, R16, R14 ;  /* 0x00000010100e022b */ /* 0x000fd6000000000e */
.L_x_9:
[----:B------:R-:W0:Y:S01]  /*0e20*/  S2UR UR6, SR_CgaCtaId ;  /* 0x00000000000679c3 */ /* 0x000e220000008800 */
[----:B------:R-:W-:Y:S01]  /*0e30*/  UMOV UR5, 0x400 ;  /* 0x0000040000057882 */ /* 0x000fe20000000000 */
[----:B------:R-:W-:Y:S01]  /*0e40*/  BSSY B1, `(.L_x_12) ;  /* 0x000000c000017945 */ /* 0x000fe20003800000 */
[----:B0-----:R-:W-:-:S06]  /*0e50*/  ULEA UR5, UR6, UR5, 0x18 ;  /* 0x0000000506057291 */ /* 0x001fcc000f8ec0ff */
[----:B------:R-:W-:-:S05]  /*0e60*/  IMAD.U32 R13, RZ, RZ, UR5 ;  /* 0x00000005ff0d7e24 */ /* 0x000fca000f8e00ff */
[----:B-----5:R0:W1:Y:S02]  /*0e70*/  LDS.64 R8, [R13] ;  /* 0x000000000d087984 */ /* 0x0200640000000a00 */
.L_x_13:
[----:B-1----:R-:W-:Y:S01]  /*0e80*/  DADD R10, R8, R14 ;  /* 0x00000000080a7229 */ /* 0x002fe2000000000e */
[----:B------:R-:W-:Y:S09]  /*0e90*/  YIELD ;  /* 0x0000000000007946 */ /* 0x000ff20003800000 */
[----:B------:R-:W1:Y:S02]  /*0ea0*/  ATOMS.CAS.64 R10, [R13], R8, R10 ;  /* 0x000000080d0a738d */ /* 0x000e64000000040a */
[----:B-1----:R-:W-:Y:S01]  /*0eb0*/  ISETP.NE.U32.AND P0, PT, R8, R10, PT ;  /* 0x0000000a0800720c */ /* 0x002fe20003f05070 */
[----:B------:R-:W-:-:S03]  /*0ec0*/  IMAD.MOV.U32 R8, RZ, RZ, R10 ;  /* 0x000000ffff087224 */ /* 0x000fc600078e000a */
[-C--:B------:R-:W-:Y:S02]  /*0ed0*/  ISETP.NE.AND.EX P0, PT, R9, R11.reuse, PT, P0 ;  /* 0x0000000b0900720c */ /* 0x080fe40003f05300 */
[----:B------:R-:W-:-:S11]  /*0ee0*/  MOV R9, R11 ;  /* 0x0000000b00097202 */ /* 0x000fd60000000f00 */
[----:B------:R-:W-:Y:S05]  /*0ef0*/  @P0 BRA `(.L_x_13) ;  /* 0xfffffffc00e00947 */ /* 0x000fea000383ffff */
[----:B------:R-:W-:Y:S05]  /*0f00*/  BSYNC B1 ;  /* 0x0000000000017941 */ /* 0x000fea0003800000 */
.L_x_12:
[----:B------:R-:W-:Y:S05]  /*0f10*/  @!P1 BRA `(.L_x_14) ;  /* 0xfffffff000f09947 */ /* 0x000fea000383ffff */
.L_x_1:
[----:B------:R-:W-:Y:S05]  /*0f20*/  BSYNC B0 ;  /* 0x0000000000007941 */ /* 0x000fea0003800000 */
.L_x_0:
[----:B------:R-:W-:-:S13]  /*0f30*/  ISETP.NE.AND P0, PT, R0, RZ, PT ;  /* 0x000000ff0000720c */ /* 0x000fda0003f05270 */
[----:B------:R-:W-:Y:S05]  /*0f40*/  @P0 EXIT ;  /* 0x000000000000094d */ /* 0x000fea0003800000 */
[----:B------:R-:W1:Y:S01]  /*0f50*/  LDC.64 R4, c[0x0][0x398] ;  /* 0x0000e600ff047b82 */ /* 0x000e620000000a00 */
[----:B------:R2:W3:Y:S04]  /*0f60*/  LDS.64 R2, [R13] ;  /* 0x000000000d027984 */ /* 0x0004e80000000a00 */
[----:B-1-3--:R2:W5:Y:S02]  /*0f70*/  LDG.E.64 R8, desc[UR8][R4.64] ;  /* 0x0000000804087981 */ /* 0x00a564000c1e1b00 */
.L_x_15:
[----:B-----5:R-:W-:Y:S01]  /*0f80*/  DADD R10, R2, R8 ;  /* 0x00000000020a7229 */ /* 0x020fe20000000008 */
[----:B------:R-:W-:Y:S09]  /*0f90*/  YIELD ;  /* 0x0000000000007946 */ /* 0x000ff20003800000 */
[----:B------:R-:W3:Y:S02]  /*0fa0*/  ATOMG.E.CAS.64.STRONG.GPU PT, R10, [R4], R8, R10 ;  /* 0x00000008040a73a9 */ /* 0x000ee400001ee50a */
[----:B---3--:R-:W-:Y:S01]  /*0fb0*/  ISETP.NE.U32.AND P0, PT, R8, R10, PT ;  /* 0x0000000a0800720c */ /* 0x008fe20003f05070 */
[----:B------:R-:W-:-:S03]  /*0fc0*/  IMAD.MOV.U32 R8, RZ, RZ, R10 ;  /* 0x000000ffff087224 */ /* 0x000fc600078e000a */
[----:B------:R-:W-:Y:S01]  /*0fd0*/  ISETP.NE.AND.EX P0, PT, R9, R11, PT, P0 ;  /* 0x0000000b0900720c */ /* 0x000fe20003f05300 */
[----:B------:R-:W-:-:S12]  /*0fe0*/  IMAD.MOV.U32 R9, RZ, RZ, R11 ;  /* 0x000000ffff097224 */ /* 0x000fd800078e000b */
[----:B------:R-:W-:Y:S05]  /*0ff0*/  @P0 BRA `(.L_x_15) ;  /* 0xfffffffc00e00947 */ /* 0x000fea000383ffff */
[----:B------:R-:W-:Y:S05]  /*1000*/  EXIT ;  /* 0x000000000000794d */ /* 0x000fea0003800000 */
.L_x_16:
[----:B------:R-:W-:-:S00]  /*1010*/  BRA `(.L_x_16) ;  /* 0xfffffffc00fc7947 */ /* 0x000fc0000383ffff */
[----:B------:R-:W-:-:S00]  /*1020*/  NOP ;  /* 0x0000000000007918 */ /* 0x000fc00000000000 */
        /* <DEDUP_REMOVED lines=13> */
.L_x_142:


//--------------------- .text._Z14find_centroidsPPdiiPi --------------------------
	.section	.text._Z14find_centroidsPPdiiPi,"ax",@progbits
	.align	128
        .global         _Z14find_centroidsPPdiiPi
        .type           _Z14find_centroidsPPdiiPi,@function
        .size           _Z14find_centroidsPPdiiPi,(.L_x_141 - _Z14find_centroidsPPdiiPi)
        .other          _Z14find_centroidsPPdiiPi,@"STO_CUDA_ENTRY STV_DEFAULT"
_Z14find_centroidsPPdiiPi:
.text._Z14find_centroidsPPdiiPi:
[----:B------:R-:W-:Y:S01]  /*0000*/  LDC R1, c[0x0][0x37c] ;  /* 0x0000df00ff017b82 */ /* 0x000fe20000000800 */
[----:B------:R-:W0:Y:S01]  /*0010*/  S2R R6, SR_CTAID.X ;  /* 0x0000000000067919 */ /* 0x000e220000002500 */
[----:B------:R-:W1:Y:S01]  /*0020*/  LDCU.64 UR12, c[0x0][0x388] ;  /* 0x00007100ff0c77ac */ /* 0x000e620008000a00 */
[----:B------:R-:W0:Y:S01]  /*0030*/  S2R R3, SR_TID.X ;  /* 0x0000000000037919 */ /* 0x000e220000002100 */
[----:B------:R-:W0:Y:S01]  /*0040*/  LDCU UR5, c[0x0][0x360] ;  /* 0x00006c00ff0577ac */ /* 0x000e220008000800 */
[----:B-1----:R-:W-:-:S06]  /*0050*/  UISETP.GE.AND UP0, UPT, UR13, 0x1, UPT ;  /* 0x000000010d00788c */ /* 0x002fcc000bf06270 */
[----:B------:R-:W-:Y:S01]  /*0060*/  PLOP3.LUT P0, PT, PT, PT, UP0, 0x80, 0x8 ;  /* 0x000000000008781c */ /* 0x000fe20003f0f008 */
[----:B0-----:R-:W-:-:S05]  /*0070*/  IMAD R6, R6, UR5, R3 ;  /* 0x0000000506067c24 */ /* 0x001fca000f8e0203 */
[----:B------:R-:W-:-:S13]  /*0080*/  ISETP.GE.OR P0, PT, R6, UR12, !P0 ;  /* 0x0000000c06007c0c */ /* 0x000fda000c706670 */
[----:B------:R-:W-:Y:S05]  /*0090*/  @P0 EXIT ;  /* 0x000000000000094d */ /* 0x000fea0003800000 */
[----:B------:R-:W0:Y:S01]  /*00a0*/  LDCU UR6, c[0x0][0x370] ;  /* 0x00006e00ff0677ac */ /* 0x000e220008000800 */
[----:B------:R-:W-:Y:S02]  /*00b0*/  ULOP3.LUT UR7, UR13, 0x7, URZ, 0xc0, !UPT ;  /* 0x000000070d077892 */ /* 0x000fe4000f8ec0ff */
[----:B------:R-:W-:Y:S02]  /*00c0*/  ULOP3.LUT UR4, UR13, 0x7ffffff8, URZ, 0xc0, !UPT ;  /* 0x7ffffff80d047892 */ /* 0x000fe4000f8ec0ff */
[----:B------:R-:W-:Y:S01]  /*00d0*/  ULOP3.LUT UR9, UR13, 0x3, URZ, 0xc0, !UPT ;  /* 0x000000030d097892 */ /* 0x000fe2000f8ec0ff */
[----:B------:R-:W1:Y:S01]  /*00e0*/  LDCU.64 UR10, c[0x0][0x358] ;  /* 0x00006b00ff0a77ac */ /* 0x000e620008000a00 */
[----:B------:R-:W-:Y:S02]  /*00f0*/  UIADD3 UR8, UPT, UPT, UR7, -0x1, URZ ;  /* 0xffffffff07087890 */ /* 0x000fe4000fffe0ff */
[----:B0-----:R-:W-:Y:S02]  /*0100*/  UIMAD UR5, UR5, UR6, URZ ;  /* 0x00000006050572a4 */ /* 0x001fe4000f8e02ff */
[----:B------:R-:W-:-:S12]  /*0110*/  UIADD3 UR6, UPT, UPT, -UR4, URZ, URZ ;  /* 0x000000ff04067290 */ /* 0x000fd8000fffe1ff */
.L_x_52:
[----:B0-----:R-:W0:Y:S01]  /*0120*/  LDC.64 R12, c[0x0][0x380] ;  /* 0x0000e000ff0c7b82 */ /* 0x001e220000000a00 */
[----:B--2---:R-:W2:Y:S01]  /*0130*/  LDCU.64 UR12, c[0x0][0x388] ;  /* 0x00007100ff0c77ac */ /* 0x004ea20008000a00 */
[----:B----4-:R-:W-:-:S06]  /*0140*/  IMAD.MOV.U32 R3, RZ, RZ, RZ ;  /* 0x000000ffff037224 */ /* 0x010fcc00078e00ff */
[----:B---3--:R-:W3:Y:S01]  /*0150*/  LDC.64 R10, c[0x0][0x390] ;  /* 0x0000e400ff0a7b82 */ /* 0x008ee20000000a00 */
[----:B--2---:R-:W-:Y:S01]  /*0160*/  UISETP.GE.U32.AND UP0, UPT, UR13, 0x8, UPT ;  /* 0x000000080d00788c */ /* 0x004fe2000bf06070 */
[----:B0-----:R-:W-:-:S04]  /*0170*/  IMAD.WIDE R12, R6, 0x8, R12 ;  /* 0x00000008060c7825 */ /* 0x001fc800078e020c */
[----:B---3--:R-:W-:-:S04]  /*0180*/  IMAD.WIDE R10, R6, 0x4, R10 ;  /* 0x00000004060a7825 */ /* 0x008fc800078e020a */
[----:B------:R-:W-:-:S05]  /*0190*/  VIADD R6, R6, UR5 ;  /* 0x0000000506067c36 */ /* 0x000fca0008000000 */
[----:B------:R-:W-:Y:S01]  /*01a0*/  ISETP.GE.AND P1, PT, R6, UR12, PT ;  /* 0x0000000c06007c0c */ /* 0x000fe2000bf26270 */
[----:B------:R-:W-:-:S12]  /*01b0*/  BRA.U !UP0, `(.L_x_17) ;  /* 0x0000001108007547 */ /* 0x000fd8000b800000 */
[----:B------:R-:W-:Y:S01]  /*01c0*/  CS2R R4, SRZ ;  /* 0x0000000000047805 */ /* 0x000fe2000001ff00 */
[----:B------:R-:W-:-:S07]  /*01d0*/  IMAD.U32 R3, RZ, RZ, UR6 ;  /* 0x00000006ff037e24 */ /* 0x000fce000f8e00ff */
.L_x_34:
[----:B01----:R-:W2:Y:S04]  /*01e0*/  LDG.E.64 R8, desc[UR10][R12.64] ;  /* 0x0000000a0c087981 */ /* 0x003ea8000c1e1b00 */
[----:B------:R-:W3:Y:S01]  /*01f0*/  LDG.E R16, desc[UR10][R10.64] ;  /* 0x0000000a0a107981 */ /* 0x000ee2000c1e1900 */
[----:B--2---:R-:W-:-:S04]  /*0200*/  IADD3 R20, P0, PT, R8, R5, RZ ;  /* 0x0000000508147210 */ /* 0x004fc80007f1e0ff */
[----:B------:R-:W-:-:S05]  /*0210*/  IADD3.X R21, PT, PT, R9, R4, RZ, P0, !PT ;  /* 0x0000000409157210 */ /* 0x000fca00007fe4ff */
[----:B------:R-:W2:Y:S01]  /*0220*/  LDG.E.64 R18, desc[UR10][R20.64] ;  /* 0x0000000a14127981 */ /* 0x000ea2000c1e1b00 */
[----:B---3--:R-:W0:Y:S01]  /*0230*/  I2F.F64 R16, R16 ;  /* 0x0000001000107312 */ /* 0x008e220000201c00 */
[----:B------:R-:W-:Y:S01]  /*0240*/  IMAD.MOV.U32 R8, RZ, RZ, 0x1 ;  /* 0x00000001ff087424 */ /* 0x000fe200078e00ff */
[----:B------:R-:W-:Y:S01]  /*0250*/  BSSY.RECONVERGENT B1, `(.L_x_18) ;  /* 0x0000018000017945 */ /* 0x000fe20003800200 */
[----:B------:R-:W-:-:S05]  /*0260*/  VIADD R3, R3, 0x8 ;  /* 0x0000000803037836 */ /* 0x000fca0000000000 */
[----:B------:R-:W-:Y:S01]  /*0270*/  ISETP.NE.AND P2, PT, R3, RZ, PT ;  /* 0x000000ff0300720c */ /* 0x000fe20003f45270 */
[----:B0-----:R-:W0:Y:S02]  /*0280*/  MUFU.RCP64H R9, R17 ;  /* 0x0000001100097308 */ /* 0x001e240000001800 */
[----:B0-----:R-:W-:-:S08]  /*0290*/  DFMA R14, -R16, R8, 1 ;  /* 0x3ff00000100e742b */ /* 0x001fd00000000108 */
[----:B------:R-:W-:-:S08]  /*02a0*/  DFMA R14, R14, R14, R14 ;  /* 0x0000000e0e0e722b */ /* 0x000fd0000000000e */
[----:B------:R-:W-:-:S08]  /*02b0*/  DFMA R14, R8, R14, R8 ;  /* 0x0000000e080e722b */ /* 0x000fd00000000008 */
[----:B------:R-:W-:-:S08]  /*02c0*/  DFMA R8, -R16, R14, 1 ;  /* 0x3ff000001008742b */ /* 0x000fd0000000010e */
[----:B------:R-:W-:-:S08]  /*02d0*/  DFMA R8, R14, R8, R14 ;  /* 0x000000080e08722b */ /* 0x000fd0000000000e */
[----:B--2---:R-:W-:Y:S01]  /*02e0*/  DMUL R14, R18, R8 ;  /* 0x00000008120e7228 */ /* 0x004fe20000000000 */
[----:B------:R-:W-:-:S07]  /*02f0*/  FSETP.GEU.AND P3, PT, |R19|, 6.5827683646048100446e-37, PT ;  /* 0x036000001300780b */ /* 0x000fce0003f6e200 */
[----:B------:R-:W-:-:S08]  /*0300*/  DFMA R22, -R16, R14, R18 ;  /* 0x0000000e1016722b */ /* 0x000fd00000000112 */
[----:B------:R-:W-:-:S10]  /*0310*/  DFMA R8, R8, R22, R14 ;  /* 0x000000160808722b */ /* 0x000fd4000000000e */
[----:B------:R-:W-:-:S05]  /*0320*/  FFMA R0, RZ, R17, R9 ;  /* 0x00000011ff007223 */ /* 0x000fca0000000009 */
[----:B------:R-:W-:-:S13]  /*0330*/  FSETP.GT.AND P0, PT, |R0|, 1.469367938527859385e-39, PT ;  /* 0x001000000000780b */ /* 0x000fda0003f04200 */
[----:B------:R-:W-:Y:S05]  /*0340*/  @P0 BRA P3, `(.L_x_19) ;  /* 0x0000000000200947 */ /* 0x000fea0001800000 */
[----:B------:R-:W-:Y:S01]  /*0350*/  IMAD.MOV.U32 R15, RZ, RZ, R18 ;  /* 0x000000ffff0f7224 */ /* 0x000fe200078e0012 */
[----:B------:R-:W-:Y:S01]  /*0360*/  MOV R14, R19 ;  /* 0x00000013000e7202 */ /* 0x000fe20000000f00 */
[----:B------:R-:W-:Y:S01]  /*0370*/  IMAD.MOV.U32 R9, RZ, RZ, R16 ;  /* 0x000000ffff097224 */ /* 0x000fe200078e0010 */
[----:B------:R-:W-:Y:S01]  /*0380*/  MOV R7, 0x3b0 ;  /* 0x000003b000077802 */ /* 0x000fe20000000f00 */
[----:B------:R-:W-:-:S07]  /*0390*/  IMAD.MOV.U32 R8, RZ, RZ, R17 ;  /* 0x000000ffff087224 */ /* 0x000fce00078e0011 */
[----:B------:R-:W-:Y:S05]  /*03a0*/  CALL.REL.NOINC `($__internal_0_$__cuda_sm20_div_rn_f64_full) ;  /* 0x0000001c00047944 */ /* 0x000fea0003c00000 */
[----:B------:R-:W-:Y:S01]  /*03b0*/  IMAD.MOV.U32 R8, RZ, RZ, R2 ;  /* 0x000000ffff087224 */ /* 0x000fe200078e0002 */
[----:B------:R-:W-:-:S07]  /*03c0*/  MOV R9, R0 ;  /* 0x0000000000097202 */ /* 0x000fce0000000f00 */
.L_x_19:
[----:B------:R-:W-:Y:S05]  /*03d0*/  BSYNC.RECONVERGENT B1 ;  /* 0x0000000000017941 */ /* 0x000fea0003800200 */
.L_x_18:
[----:B------:R0:W-:Y:S04]  /*03e0*/  STG.E.64 desc[UR10][R20.64], R8 ;  /* 0x0000000814007986 */ /* 0x0001e8000c101b0a */
[----:B------:R-:W0:Y:S04]  /*03f0*/  LDG.E.64 R14, desc[UR10][R12.64] ;  /* 0x0000000a0c0e7981 */ /* 0x000e28000c1e1b00 */
[----:B------:R-:W2:Y:S01]  /*0400*/  LDG.E R16, desc[UR10][R10.64] ;  /* 0x0000000a0a107981 */ /* 0x000ea2000c1e1900 */
[----:B0-----:R-:W-:-:S05]  /*0410*/  IADD3 R20, P0, PT, R14, R5, RZ ;  /* 0x000000050e147210 */ /* 0x001fca0007f1e0ff */
[----:B------:R-:W-:-:S05]  /*0420*/  IMAD.X R21, R15, 0x1, R4, P0 ;  /* 0x000000010f157824 */ /* 0x000fca00000e0604 */
[----:B------:R-:W3:Y:S01]  /*0430*/  LDG.E.64 R18, desc[UR10][R20.64+0x8] ;  /* 0x0000080a14127981 */ /* 0x000ee2000c1e1b00 */
[----:B--2---:R-:W0:Y:S01]  /*0440*/  I2F.F64 R16, R16 ;  /* 0x0000001000107312 */ /* 0x004e220000201c00 */
[----:B------:R-:W-:Y:S01]  /*0450*/  IMAD.MOV.U32 R14, RZ, RZ, 0x1 ;  /* 0x00000001ff0e7424 */ /* 0x000fe200078e00ff */
[----:B------:R-:W-:Y:S06]  /*0460*/  BSSY.RECONVERGENT B1, `(.L_x_20) ;  /* 0x0000016000017945 */ /* 0x000fec0003800200 */
[----:B0-----:R-:W0:Y:S02]  /*0470*/  MUFU.RCP64H R15, R17 ;  /* 0x00000011000f7308 */ /* 0x001e240000001800 */
[----:B0-----:R-:W-:-:S08]  /*0480*/  DFMA R22, -R16, R14, 1 ;  /* 0x3ff000001016742b */ /* 0x001fd0000000010e */
[----:B------:R-:W-:-:S08]  /*0490*/  DFMA R22, R22, R22, R22 ;  /* 0x000000161616722b */ /* 0x000fd00000000016 */
[----:B------:R-:W-:-:S08]  /*04a0*/  DFMA R22, R14, R22, R14 ;  /* 0x000000160e16722b */ /* 0x000fd0000000000e */
[----:B------:R-:W-:-:S08]  /*04b0*/  DFMA R8, -R16, R22, 1 ;  /* 0x3ff000001008742b */ /* 0x000fd00000000116 */
[----:B------:R-:W-:-:S08]  /*04c0*/  DFMA R8, R22, R8, R22 ;  /* 0x000000081608722b */ /* 0x000fd00000000016 */
[----:B---3--:R-:W-:Y:S01]  /*04d0*/  DMUL R14, R18, R8 ;  /* 0x00000008120e7228 */ /* 0x008fe20000000000 */
        /* <DEDUP_REMOVED lines=14> */
.L_x_21:
[----:B------:R-:W-:Y:S05]  /*05c0*/  BSYNC.RECONVERGENT B1 ;  /* 0x0000000000017941 */ /* 0x000fea0003800200 */
.L_x_20:
        /* <DEDUP_REMOVED lines=30> */
.L_x_23:
[----:B------:R-:W-:Y:S05]  /*07b0*/  BSYNC.RECONVERGENT B1 ;  /* 0x0000000000017941 */ /* 0x000fea0003800200 */
.L_x_22:
        /* <DEDUP_REMOVED lines=30> */
.L_x_25:
[----:B------:R-:W-:Y:S05]  /*09a0*/  BSYNC.RECONVERGENT B1 ;  /* 0x0000000000017941 */ /* 0x000fea0003800200 */
.L_x_24:
        /* <DEDUP_REMOVED lines=30> */
.L_x_27:
[----:B------:R-:W-:Y:S05]  /*0b90*/  BSYNC.RECONVERGENT B1 ;  /* 0x0000000000017941 */ /* 0x000fea0003800200 */
.L_x_26:
        /* <DEDUP_REMOVED lines=30> */
.L_x_29:
[----:B------:R-:W-:Y:S05]  /*0d80*/  BSYNC.RECONVERGENT B1 ;  /* 0x0000000000017941 */ /* 0x000fea0003800200 */
.L_x_28:
        /* <DEDUP_REMOVED lines=30> */
.L_x_31:
[----:B------:R-:W-:Y:S05]  /*0f70*/  BSYNC.RECONVERGENT B1 ;  /* 0x0000000000017941 */ /* 0x000fea0003800200 */
.L_x_30:
        /* <DEDUP_REMOVED lines=30> */
.L_x_33:
[----:B------:R-:W-:Y:S05]  /*1160*/  BSYNC.RECONVERGENT B1 ;  /* 0x0000000000017941 */ /* 0x000fea0003800200 */
.L_x_32:
[----:B------:R0:W-:Y:S01]  /*1170*/  STG.E.64 desc[UR10][R20.64+0x38], R8 ;  /* 0x0000380814007986 */ /* 0x0001e2000c101b0a */
[----:B------:R-:W-:-:S05]  /*1180*/  IADD3 R5, P0, PT, R5, 0x40, RZ ;  /* 0x0000004005057810 */ /* 0x000fca0007f1e0ff */
[----:B------:R-:W-:Y:S01]  /*1190*/  IMAD.X R4, RZ, RZ, R4, P0 ;  /* 0x000000ffff047224 */ /* 0x000fe200000e0604 */
[----:B------:R-:W-:Y:S07]  /*11a0*/  @P2 BRA `(.L_x_34) ;  /* 0xfffffff0000c2947 */ /* 0x000fee000383ffff */
[----:B------:R-:W-:-:S07]  /*11b0*/  IMAD.U32 R3, RZ, RZ, UR4 ;  /* 0x00000004ff037e24 */ /* 0x000fce000f8e00ff */
.L_x_17:
[----:B------:R-:W-:-:S09]  /*11c0*/  UISETP.NE.AND UP0, UPT, UR7, URZ, UPT ;  /* 0x000000ff0700728c */ /* 0x000fd2000bf05270 */
[----:B------:R-:W-:Y:S05]  /*11d0*/  BRA.U !UP0, `(.L_x_35) ;  /* 0x0000000d08707547 */ /* 0x000fea000b800000 */
[----:B------:R-:W-:-:S09]  /*11e0*/  UISETP.GE.U32.AND UP0, UPT, UR8, 0x3, UPT ;  /* 0x000000030800788c */ /* 0x000fd2000bf06070 */
[----:B------:R-:W-:Y:S05]  /*11f0*/  BRA.U !UP0, `(.L_x_36) ;  /* 0x0000000508e47547 */ /* 0x000fea000b800000 */
[----:B-1----:R-:W2:Y:S04]  /*1200*/  LDG.E.64 R4, desc[UR10][R12.64] ;  /* 0x0000000a0c047981 */ /* 0x002ea8000c1e1b00 */
[----:B------:R-:W3:Y:S01]  /*1210*/  LDG.E R16, desc[UR10][R10.64] ;  /* 0x0000000a0a107981 */ /* 0x000ee2000c1e1900 */
[----:B0-----:R-:W-:Y:S02]  /*1220*/  IMAD.MOV.U32 R8, RZ, RZ, 0x1 ;  /* 0x00000001ff087424 */ /* 0x001fe400078e00ff */
[----:B--2---:R-:W-:-:S05]  /*1230*/  IMAD.WIDE.U32 R4, R3, 0x8, R4 ;  /* 0x0000000803047825 */ /* 0x004fca00078e0004 */
[----:B------:R-:W2:Y:S01]  /*1240*/  LDG.E.64 R18, desc[UR10][R4.64] ;  /* 0x0000000a04127981 */ /* 0x000ea2000c1e1b00 */
[----:B---3--:R-:W0:Y:S01]  /*1250*/  I2F.F64 R16, R16 ;  /* 0x0000001000107312 */ /* 0x008e220000201c00 */
[----:B------:R-:W-:Y:S07]  /*1260*/  BSSY.RECONVERGENT B1, `(.L_x_37) ;  /* 0x0000016000017945 */ /* 0x000fee0003800200 */
        /* <DEDUP_REMOVED lines=13> */
[----:B------:R-:W-:Y:S01]  /*1340*/  MOV R15, R18 ;  /* 0x00000012000f7202 */ /* 0x000fe20000000f00 */
[----:B------:R-:W-:Y:S01]  /*1350*/  IMAD.MOV.U32 R14, RZ, RZ, R19 ;  /* 0x000000ffff0e7224 */ /* 0x000fe200078e0013 */
[----:B------:R-:W-:Y:S01]  /*1360*/  MOV R7, 0x13a0 ;  /* 0x000013a000077802 */ /* 0x000fe20000000f00 */
[----:B------:R-:W-:Y:S02]  /*1370*/  IMAD.MOV.U32 R9, RZ, RZ, R16 ;  /* 0x000000ffff097224 */ /* 0x000fe400078e0010 */
[----:B------:R-:W-:-:S07]  /*1380*/  IMAD.MOV.U32 R8, RZ, RZ, R17 ;  /* 0x000000ffff087224 */ /* 0x000fce00078e0011 */
[----:B------:R-:W-:Y:S05]  /*1390*/  CALL.REL.NOINC `($__internal_0_$__cuda_sm20_div_rn_f64_full) ;  /* 0x0000000c00087944 */ /* 0x000fea0003c00000 */
[----:B------:R-:W-:Y:S01]  /*13a0*/  MOV R8, R2 ;  /* 0x0000000200087202 */ /* 0x000fe20000000f00 */
[----:B------:R-:W-:-:S07]  /*13b0*/  IMAD.MOV.U32 R9, RZ, RZ, R0 ;  /* 0x000000ffff097224 */ /* 0x000fce00078e0000 */
.L_x_38:
[----:B------:R-:W-:Y:S05]  /*13c0*/  BSYNC.RECONVERGENT B1 ;  /* 0x0000000000017941 */ /* 0x000fea0003800200 */
.L_x_37:
[----:B------:R0:W-:Y:S04]  /*13d0*/  STG.E.64 desc[UR10][R4.64], R8 ;  /* 0x0000000804007986 */ /* 0x0001e8000c101b0a */
[----:B------:R-:W0:Y:S04]  /*13e0*/  LDG.E.64 R14, desc[UR10][R12.64] ;  /* 0x0000000a0c0e7981 */ /* 0x000e28000c1e1b00 */
[----:B------:R-:W2:Y:S01]  /*13f0*/  LDG.E R16, desc[UR10][R10.64] ;  /* 0x0000000a0a107981 */ /* 0x000ea2000c1e1900 */
[----:B0-----:R-:W-:-:S05]  /*1400*/  IMAD.WIDE.U32 R4, R3, 0x8, R14 ;  /* 0x0000000803047825 */ /* 0x001fca00078e000e */
        /* <DEDUP_REMOVED lines=25> */
.L_x_40:
[----:B------:R-:W-:Y:S05]  /*15a0*/  BSYNC.RECONVERGENT B1 ;  /* 0x0000000000017941 */ /* 0x000fea0003800200 */
.L_x_39:
        /* <DEDUP_REMOVED lines=27> */
[----:B------:R-:W-:Y:S02]  /*1760*/  IMAD.MOV.U32 R8, RZ, RZ, R2 ;  /* 0x000000ffff087224 */ /* 0x000fe400078e0002 */
[----:B------:R-:W-:-:S07]  /*1770*/  IMAD.MOV.U32 R9, RZ, RZ, R0 ;  /* 0x000000ffff097224 */ /* 0x000fce00078e0000 */
.L_x_42:
[----:B------:R-:W-:Y:S05]  /*1780*/  BSYNC.RECONVERGENT B1 ;  /* 0x0000000000017941 */ /* 0x000fea0003800200 */
.L_x_41:
[----:B------:R0:W-:Y:S04]  /*1790*/  STG.E.64 desc[UR10][R4.64+0x10], R8 ;  /* 0x0000100804007986 */ /* 0x0001e8000c101b0a */
[----:B------:R-:W0:Y:S04]  /*17a0*/  LDG.E.64 R14, desc[UR10][R12.64] ;  /* 0x0000000a0c0e7981 */ /* 0x000e28000c1e1b00 */
[----:B------:R-:W2:Y:S01]  /*17b0*/  LDG.E R16, desc[UR10][R10.64] ;  /* 0x0000000a0a107981 */ /* 0x000ea2000c1e1900 */
[----:B0-----:R-:W-:-:S05]  /*17c0*/  IMAD.WIDE.U32 R4, R3, 0x8, R14 ;  /* 0x0000000803047825 */ /* 0x001fca00078e000e */
[----:B------:R-:W3:Y:S01]  /*17d0*/  LDG.E.64 R18, desc[UR10][R4.64+0x18] ;  /* 0x0000180a04127981 */ /* 0x000ee2000c1e1b00 */
[----:B--2---:R-:W0:Y:S01]  /*17e0*/  I2F.F64 R16, R16 ;  /* 0x0000001000107312 */ /* 0x004e220000201c00 */
[----:B------:R-:W-:Y:S01]  /*17f0*/  MOV R14, 0x1 ;  /* 0x00000001000e7802 */ /* 0x000fe20000000f00 */
        /* <DEDUP_REMOVED lines=22> */
.L_x_44:
[----:B------:R-:W-:Y:S05]  /*1960*/  BSYNC.RECONVERGENT B1 ;  /* 0x0000000000017941 */ /* 0x000fea0003800200 */
.L_x_43:
[----:B------:R2:W-:Y:S01]  /*1970*/  STG.E.64 desc[UR10][R4.64+0x18], R8 ;  /* 0x0000180804007986 */ /* 0x0005e2000c101b0a */
[----:B------:R-:W-:-:S07]  /*1980*/  VIADD R3, R3, 0x4 ;  /* 0x0000000403037836 */ /* 0x000fce0000000000 */
.L_x_36:
[----:B------:R-:W-:-:S09]  /*1990*/  UISETP.NE.AND UP0, UPT, UR9, URZ, UPT ;  /* 0x000000ff0900728c */ /* 0x000fd2000bf05270 */
[----:B------:R-:W-:Y:S05]  /*19a0*/  BRA.U !UP0, `(.L_x_35) ;  /* 0x00000005087c7547 */ /* 0x000fea000b800000 */
[----:B------:R-:W-:-:S09]  /*19b0*/  UISETP.NE.AND UP0, UPT, UR9, 0x1, UPT ;  /* 0x000000010900788c */ /* 0x000fd2000bf05270 */
[----:B------:R-:W-:Y:S05]  /*19c0*/  BRA.U !UP0, `(.L_x_45) ;  /* 0x0000000108f47547 */ /* 0x000fea000b800000 */
[----:B-12---:R-:W2:Y:S04]  /*19d0*/  LDG.E.64 R4, desc[UR10][R12.64] ;  /* 0x0000000a0c047981 */ /* 0x006ea8000c1e1b00 */
[----:B------:R-:W3:Y:S01]  /*19e0*/  LDG.E R16, desc[UR10][R10.64] ;  /* 0x0000000a0a107981 */ /* 0x000ee2000c1e1900 */
[----:B0-----:R-:W-:Y:S01]  /*19f0*/  MOV R8, 0x1 ;  /* 0x0000000100087802 */ /* 0x001fe20000000f00 */
        /* <DEDUP_REMOVED lines=25> */
.L_x_47:
[----:B------:R-:W-:Y:S05]  /*1b90*/  BSYNC.RECONVERGENT B1 ;  /* 0x0000000000017941 */ /* 0x000fea0003800200 */
.L_x_46:
        /* <DEDUP_REMOVED lines=29> */
.L_x_49:
[----:B------:R-:W-:Y:S05]  /*1d70*/  BSYNC.RECONVERGENT B1 ;  /* 0x0000000000017941 */ /* 0x000fea0003800200 */
.L_x_48:
[----:B------:R3:W-:Y:S01]  /*1d80*/  STG.E.64 desc[UR10][R4.64+0x8], R8 ;  /* 0x0000080804007986 */ /* 0x0007e2000c101b0a */
[----:B------:R-:W-:-:S07]  /*1d90*/  VIADD R3, R3, 0x2 ;  /* 0x0000000203037836 */ /* 0x000fce0000000000 */
.L_x_45:
[----:B------:R-:W4:Y:S02]  /*1da0*/  LDCU UR12, c[0x0][0x38c] ;  /* 0x00007180ff0c77ac */ /* 0x000f240008000800 */
[----:B----4-:R-:W-:-:S09]  /*1db0*/  ULOP3.LUT UP0, URZ, UR12, 0x1, URZ, 0xc0, !UPT ;  /* 0x000000010cff7892 */ /* 0x010fd2000f80c0ff */
[----:B------:R-:W-:Y:S05]  /*1dc0*/  BRA.U !UP0, `(.L_x_35) ;  /* 0x0000000108747547 */ /* 0x000fea000b800000 */
[----:B-123--:R-:W2:Y:S04]  /*1dd0*/  LDG.E.64 R4, desc[UR10][R12.64] ;  /* 0x0000000a0c047981 */ /* 0x00eea8000c1e1b00 */
[----:B------:R-:W3:Y:S01]  /*1de0*/  LDG.E R16, desc[UR10][R10.64] ;  /* 0x0000000a0a107981 */ /* 0x000ee2000c1e1900 */
[----:B------:R-:W-:Y:S02]  /*1df0*/  IMAD.MOV.U32 R2, RZ, RZ, 0x1 ;  /* 0x00000001ff027424 */ /* 0x000fe400078e00ff */
[----:B--2---:R-:W-:-:S05]  /*1e00*/  IMAD.WIDE.U32 R4, R3, 0x8, R4 ;  /* 0x0000000803047825 */ /* 0x004fca00078e0004 */
[----:B0-----:R-:W2:Y:S01]  /*1e10*/  LDG.E.64 R8, desc[UR10][R4.64] ;  /* 0x0000000a04087981 */ /* 0x001ea2000c1e1b00 */
        /* <DEDUP_REMOVED lines=21> */
[----:B------:R-:W-:-:S07]  /*1f70*/  MOV R3, R0 ;  /* 0x0000000000037202 */ /* 0x000fce0000000f00 */
.L_x_51:
[----:B------:R-:W-:Y:S05]  /*1f80*/  BSYNC.RECONVERGENT B1 ;  /* 0x0000000000017941 */ /* 0x000fea0003800200 */
.L_x_50:
[----:B------:R4:W-:Y:S02]  /*1f90*/  STG.E.64 desc[UR10][R4.64], R2 ;  /* 0x0000000204007986 */ /* 0x0009e4000c101b0a */
.L_x_35:
[----:B------:R-:W-:Y:S05]  /*1fa0*/  @!P1 BRA `(.L_x_52) ;  /* 0xffffffe0005c9947 */ /* 0x000fea000383ffff */
[----:B-1----:R-:W-:Y:S05]  /*1fb0*/  EXIT ;  /* 0x000000000000794d */ /* 0x002fea0003800000 */
        .weak           $__internal_0_$__cuda_sm20_div_rn_f64_full
        .type           $__internal_0_$__cuda_sm20_div_rn_f64_full,@function
        .size           $__internal_0_$__cuda_sm20_div_rn_f64_full,(.L_x_141 - $__internal_0_$__cuda_sm20_div_rn_f64_full)
$__internal_0_$__cuda_sm20_div_rn_f64_full:
[-C--:B------:R-:W-:Y:S01]  /*1fc0*/  LOP3.LUT R15, R15, R14.reuse, RZ, 0x3c, !PT ;  /* 0x0000000e0f0f7212 */ /* 0x080fe200078e3cff */
[--C-:B------:R-:W-:Y:S01]  /*1fd0*/  IMAD.MOV.U32 R18, RZ, RZ, R9.reuse ;  /* 0x000000ffff127224 */ /* 0x100fe200078e0009 */
[C---:B------:R-:W-:Y:S01]  /*1fe0*/  FSETP.GEU.AND P0, PT, |R8|.reuse, 1.469367938527859385e-39, PT ;  /* 0x001000000800780b */ /* 0x040fe20003f0e200 */
[----:B------:R-:W-:Y:S01]  /*1ff0*/  IMAD.MOV.U32 R19, RZ, RZ, R8 ;  /* 0x000000ffff137224 */ /* 0x000fe200078e0008 */
[C---:B------:R-:W-:Y:S01]  /*2000*/  LOP3.LUT R14, R15.reuse, R14, RZ, 0x3c, !PT ;  /* 0x0000000e0f0e7212 */ /* 0x040fe200078e3cff */
[----:B------:R-:W-:Y:S01]  /*2010*/  BSSY.RECONVERGENT B0, `(.L_x_53) ;  /* 0x000005c000007945 */ /* 0x000fe20003800200 */
[----:B------:R-:W-:Y:S02]  /*2020*/  LOP3.LUT R16, R8, 0x800fffff, RZ, 0xc0, !PT ;  /* 0x800fffff08107812 */ /* 0x000fe400078ec0ff */
[----:B------:R-:W-:Y:S01]  /*2030*/  LOP3.LUT R15, R15, R14, RZ, 0x3c, !PT ;  /* 0x0000000e0f0f7212 */ /* 0x000fe200078e3cff */
[----:B------:R-:W-:Y:S01]  /*2040*/  IMAD.MOV.U32 R26, RZ, RZ, R14 ;  /* 0x000000ffff1a7224 */ /* 0x000fe200078e000e */
[----:B------:R-:W-:Y:S01]  /*2050*/  LOP3.LUT R17, R16, 0x3ff00000, RZ, 0xfc, !PT ;  /* 0x3ff0000010117812 */ /* 0x000fe200078efcff */
[----:B------:R-:W-:Y:S01]  /*2060*/  IMAD.MOV.U32 R16, RZ, RZ, R9 ;  /* 0x000000ffff107224 */ /* 0x000fe200078e0009 */
[----:B------:R-:W-:-:S02]  /*2070*/  FSETP.GEU.AND P4, PT, |R15|, 1.469367938527859385e-39, PT ;  /* 0x001000000f00780b */ /* 0x000fc40003f8e200 */
[----:B------:R-:W-:Y:S01]  /*2080*/  LOP3.LUT R2, R15, 0x7ff00000, RZ, 0xc0, !PT ;  /* 0x7ff000000f027812 */ /* 0x000fe200078ec0ff */
[----:B------:R-:W-:Y:S01]  /*2090*/  @!P0 DMUL R16, R18, 8.98846567431157953865e+307 ;  /* 0x7fe0000012108828 */ /* 0x000fe20000000000 */
[----:B------:R-:W-:-:S04]  /*20a0*/  LOP3.LUT R8, R8, 0x7ff00000, RZ, 0xc0, !PT ;  /* 0x7ff0000008087812 */ /* 0x000fc800078ec0ff */
[C---:B------:R-:W-:Y:S01]  /*20b0*/  ISETP.GE.U32.AND P3, PT, R2.reuse, R8, PT ;  /* 0x000000080200720c */ /* 0x040fe20003f66070 */
[----:B------:R-:W0:Y:S04]  /*20c0*/  MUFU.RCP64H R23, R17 ;  /* 0x0000001100177308 */ /* 0x000e280000001800 */
[----:B------:R-:W-:Y:S01]  /*20d0*/  @!P4 LOP3.LUT R0, R19, 0x7ff00000, RZ, 0xc0, !PT ;  /* 0x7ff000001300c812 */ /* 0x000fe200078ec0ff */
[----:B------:R-:W-:Y:S01]  /*20e0*/  @!P4 IMAD.MOV.U32 R24, RZ, RZ, RZ ;  /* 0x000000ffff18c224 */ /* 0x000fe200078e00ff */
[----:B------:R-:W-:Y:S02]  /*20f0*/  @!P0 LOP3.LUT R8, R17, 0x7ff00000, RZ, 0xc0, !PT ;  /* 0x7ff0000011088812 */ /* 0x000fe400078ec0ff */
[----:B------:R-:W-:Y:S02]  /*2100*/  @!P4 ISETP.GE.U32.AND P5, PT, R2, R0, PT ;  /* 0x000000000200c20c */ /* 0x000fe40003fa6070 */
[----:B------:R-:W-:-:S04]  /*2110*/  MOV R0, 0x1ca00000 ;  /* 0x1ca0000000007802 */ /* 0x000fc80000000f00 */
[C---:B------:R-:W-:Y:S02]  /*2120*/  @!P4 SEL R9, R0.reuse, 0x63400000, !P5 ;  /* 0x634000000009c807 */ /* 0x040fe40006800000 */
[----:B------:R-:W-:Y:S02]  /*2130*/  SEL R22, R0, 0x63400000, !P3 ;  /* 0x6340000000167807 */ /* 0x000fe40005800000 */
[--C-:B------:R-:W-:Y:S02]  /*2140*/  @!P4 LOP3.LUT R9, R9, 0x80000000, R15.reuse, 0xf8, !PT ;  /* 0x800000000909c812 */ /* 0x100fe400078ef80f */
[----:B------:R-:W-:Y:S01]  /*2150*/  LOP3.LUT R27, R22, 0x800fffff, R15, 0xf8, !PT ;  /* 0x800fffff161b7812 */ /* 0x000fe200078ef80f */
[----:B------:R-:W-:Y:S01]  /*2160*/  IMAD.MOV.U32 R22, RZ, RZ, 0x1 ;  /* 0x00000001ff167424 */ /* 0x000fe200078e00ff */
[----:B------:R-:W-:Y:S02]  /*2170*/  @!P4 LOP3.LUT R25, R9, 0x100000, RZ, 0xfc, !PT ;  /* 0x001000000919c812 */ /* 0x000fe400078efcff */
[----:B------:R-:W-:-:S04]  /*2180*/  MOV R9, R2 ;  /* 0x0000000200097202 */ /* 0x000fc80000000f00 */
[----:B------:R-:W-:Y:S02]  /*2190*/  @!P4 DFMA R26, R26, 2, -R24 ;  /* 0x400000001a1ac82b */ /* 0x000fe40000000818 */
[----:B0-----:R-:W-:-:S08]  /*21a0*/  DFMA R24, R22, -R16, 1 ;  /* 0x3ff000001618742b */ /* 0x001fd00000000810 */
[----:B------:R-:W-:Y:S01]  /*21b0*/  DFMA R24, R24, R24, R24 ;  /* 0x000000181818722b */ /* 0x000fe20000000018 */
[----:B------:R-:W-:-:S07]  /*21c0*/  @!P4 LOP3.LUT R9, R27, 0x7ff00000, RZ, 0xc0, !PT ;  /* 0x7ff000001b09c812 */ /* 0x000fce00078ec0ff */
[----:B------:R-:W-:-:S08]  /*21d0*/  DFMA R22, R22, R24, R22 ;  /* 0x000000181616722b */ /* 0x000fd00000000016 */
[----:B------:R-:W-:-:S08]  /*21e0*/  DFMA R28, R22, -R16, 1 ;  /* 0x3ff00000161c742b */ /* 0x000fd00000000810 */
[----:B------:R-:W-:-:S08]  /*21f0*/  DFMA R28, R22, R28, R22 ;  /* 0x0000001c161c722b */ /* 0x000fd00000000016 */
[----:B------:R-:W-:-:S08]  /*2200*/  DMUL R22, R28, R26 ;  /* 0x0000001a1c167228 */ /* 0x000fd00000000000 */
[----:B------:R-:W-:-:S08]  /*2210*/  DFMA R24, R22, -R16, R26 ;  /* 0x800000101618722b */ /* 0x000fd0000000001a */
[----:B------:R-:W-:Y:S01]  /*2220*/  DFMA R24, R28, R24, R22 ;  /* 0x000000181c18722b */ /* 0x000fe20000000016 */
[----:B------:R-:W-:-:S05]  /*2230*/  VIADD R22, R9, 0xffffffff ;  /* 0xffffffff09167836 */ /* 0x000fca0000000000 */
[----:B------:R-:W-:Y:S01]  /*2240*/  ISETP.GT.U32.AND P0, PT, R22, 0x7feffffe, PT ;  /* 0x7feffffe1600780c */ /* 0x000fe20003f04070 */
[----:B------:R-:W-:-:S05]  /*2250*/  VIADD R22, R8, 0xffffffff ;  /* 0xffffffff08167836 */ /* 0x000fca0000000000 */
[----:B------:R-:W-:-:S13]  /*2260*/  ISETP.GT.U32.OR P0, PT, R22, 0x7feffffe, P0 ;  /* 0x7feffffe1600780c */ /* 0x000fda0000704470 */
[----:B------:R-:W-:Y:S05]  /*2270*/  @P0 BRA `(.L_x_54) ;  /* 0x0000000000740947 */ /* 0x000fea0003800000 */
[----:B------:R-:W-:-:S04]  /*2280*/  LOP3.LUT R8, R19, 0x7ff00000, RZ, 0xc0, !PT ;  /* 0x7ff0000013087812 */ /* 0x000fc800078ec0ff */
[CC--:B------:R-:W-:Y:S02]  /*2290*/  VIADDMNMX R9, R2.reuse, -R8.reuse, 0xb9600000, !PT ;  /* 0xb960000002097446 */ /* 0x0c0fe40007800908 */
[----:B------:R-:W-:Y:S01]  /*22a0*/  ISETP.GE.U32.AND P0, PT, R2, R8, PT ;  /* 0x000000080200720c */ /* 0x000fe20003f06070 */
[----:B------:R-:W-:Y:S01]  /*22b0*/  IMAD.MOV.U32 R8, RZ, RZ, RZ ;  /* 0x000000ffff087224 */ /* 0x000fe200078e00ff */
[----:B------:R-:W-:Y:S02]  /*22c0*/  VIMNMX R9, PT, PT, R9, 0x46a00000, PT ;  /* 0x46a0000009097848 */ /* 0x000fe40003fe0100 */
[----:B------:R-:W-:-:S05]  /*22d0*/  SEL R0, R0, 0x63400000, !P0 ;  /* 0x6340000000007807 */ /* 0x000fca0004000000 */
[----:B------:R-:W-:-:S05]  /*22e0*/  IMAD.IADD R0, R9, 0x1, -R0 ;  /* 0x0000000109007824 */ /* 0x000fca00078e0a00 */
[----:B------:R-:W-:-:S06]  /*22f0*/  IADD3 R9, PT, PT, R0, 0x7fe00000, RZ ;  /* 0x7fe0000000097810 */ /* 0x000fcc0007ffe0ff */
[----:B------:R-:W-:-:S10]  /*2300*/  DMUL R22, R24, R8 ;  /* 0x0000000818167228 */ /* 0x000fd40000000000 */
[----:B------:R-:W-:-:S13]  /*2310*/  FSETP.GTU.AND P0, PT, |R23|, 1.469367938527859385e-39, PT ;  /* 0x001000001700780b */ /* 0x000fda0003f0c200 */
[----:B------:R-:W-:Y:S05]  /*2320*/  @P0 BRA `(.L_x_55) ;  /* 0x0000000000a80947 */ /* 0x000fea0003800000 */
[----:B------:R-:W-:Y:S01]  /*2330*/  DFMA R16, R24, -R16, R26 ;  /* 0x800000101810722b */ /* 0x000fe2000000001a */
[----:B------:R-:W-:-:S09]  /*2340*/  IMAD.MOV.U32 R14, RZ, RZ, RZ ;  /* 0x000000ffff0e7224 */ /* 0x000fd200078e00ff */
[C---:B------:R-:W-:Y:S02]  /*2350*/  FSETP.NEU.AND P0, PT, R17.reuse, RZ, PT ;  /* 0x000000ff1100720b */ /* 0x040fe40003f0d000 */
[----:B------:R-:W-:-:S04]  /*2360*/  LOP3.LUT R18, R17, 0x80000000, R19, 0x48, !PT ;  /* 0x8000000011127812 */ /* 0x000fc800078e4813 */
[----:B------:R-:W-:-:S07]  /*2370*/  LOP3.LUT R15, R18, R9, RZ, 0xfc, !PT ;  /* 0x00000009120f7212 */ /* 0x000fce00078efcff */
[----:B------:R-:W-:Y:S05]  /*2380*/  @!P0 BRA `(.L_x_55) ;  /* 0x0000000000908947 */ /* 0x000fea0003800000 */
[----:B------:R-:W-:Y:S01]  /*2390*/  IMAD.MOV R9, RZ, RZ, -R0 ;  /* 0x000000ffff097224 */ /* 0x000fe200078e0a00 */
[----:B------:R-:W-:Y:S02]  /*23a0*/  MOV R8, RZ ;  /* 0x000000ff00087202 */ /* 0x000fe40000000f00 */
[----:B------:R-:W-:-:S04]  /*23b0*/  IADD3 R0, PT, PT, -R0, -0x43300000, RZ ;  /* 0xbcd0000000007810 */ /* 0x000fc80007ffe1ff */
[----:B------:R-:W-:Y:S02]  /*23c0*/  DFMA R8, R22, -R8, R24 ;  /* 0x800000081608722b */ /* 0x000fe40000000018 */
[----:B------:R-:W-:-:S08]  /*23d0*/  DMUL.RP R24, R24, R14 ;  /* 0x0000000e18187228 */ /* 0x000fd00000008000 */
[----:B------:R-:W-:Y:S02]  /*23e0*/  FSETP.NEU.AND P0, PT, |R9|, R0, PT ;  /* 0x000000000900720b */ /* 0x000fe40003f0d200 */
[----:B------:R-:W-:Y:S02]  /*23f0*/  LOP3.LUT R0, R25, R18, RZ, 0x3c, !PT ;  /* 0x0000001219007212 */ /* 0x000fe400078e3cff */
[----:B------:R-:W-:Y:S02]  /*2400*/  FSEL R2, R24, R22, !P0 ;  /* 0x0000001618027208 */ /* 0x000fe40004000000 */
[----:B------:R-:W-:-:S03]  /*2410*/  FSEL R0, R0, R23, !P0 ;  /* 0x0000001700007208 */ /* 0x000fc60004000000 */
[----:B------:R-:W-:Y:S02]  /*2420*/  IMAD.MOV.U32 R22, RZ, RZ, R2 ;  /* 0x000000ffff167224 */ /* 0x000fe400078e0002 */
[----:B------:R-:W-:Y:S01]  /*2430*/  IMAD.MOV.U32 R23, RZ, RZ, R0 ;  /* 0x000000ffff177224 */ /* 0x000fe200078e0000 */
[----:B------:R-:W-:Y:S06]  /*2440*/  BRA `(.L_x_55) ;  /* 0x0000000000607947 */ /* 0x000fec0003800000 */
.L_x_54:
[----:B------:R-:W-:-:S14]  /*2450*/  DSETP.NAN.AND P0, PT, R14, R14, PT ;  /* 0x0000000e0e00722a */ /* 0x000fdc0003f08000 */
[----:B------:R-:W-:Y:S05]  /*2460*/  @P0 BRA `(.L_x_56) ;  /* 0x00000000004c0947 */ /* 0x000fea0003800000 */
[----:B------:R-:W-:-:S14]  /*2470*/  DSETP.NAN.AND P0, PT, R18, R18, PT ;  /* 0x000000121200722a */ /* 0x000fdc0003f08000 */
[----:B------:R-:W-:Y:S05]  /*2480*/  @P0 BRA `(.L_x_57) ;  /* 0x0000000000340947 */ /* 0x000fea0003800000 */
[----:B------:R-:W-:Y:S01]  /*2490*/  ISETP.NE.AND P0, PT, R9, R8, PT ;  /* 0x000000080900720c */ /* 0x000fe20003f05270 */
[----:B------:R-:W-:Y:S01]  /*24a0*/  IMAD.MOV.U32 R23, RZ, RZ, -0x80000 ;  /* 0xfff80000ff177424 */ /* 0x000fe200078e00ff */
[----:B------:R-:W-:-:S11]  /*24b0*/  MOV R22, 0x0 ;  /* 0x0000000000167802 */ /* 0x000fd60000000f00 */
[----:B------:R-:W-:Y:S05]  /*24c0*/  @!P0 BRA `(.L_x_55) ;  /* 0x0000000000408947 */ /* 0x000fea0003800000 */
[----:B------:R-:W-:Y:S02]  /*24d0*/  ISETP.NE.AND P0, PT, R9, 0x7ff00000, PT ;  /* 0x7ff000000900780c */ /* 0x000fe40003f05270 */
[----:B------:R-:W-:Y:S02]  /*24e0*/  LOP3.LUT R14, R15, 0x80000000, R19, 0x48, !PT ;  /* 0x800000000f0e7812 */ /* 0x000fe400078e4813 */
[----:B------:R-:W-:-:S13]  /*24f0*/  ISETP.EQ.OR P0, PT, R8, RZ, !P0 ;  /* 0x000000ff0800720c */ /* 0x000fda0004702670 */
[----:B------:R-:W-:Y:S01]  /*2500*/  @P0 LOP3.LUT R0, R14, 0x7ff00000, RZ, 0xfc, !PT ;  /* 0x7ff000000e000812 */ /* 0x000fe200078efcff */
[----:B------:R-:W-:Y:S01]  /*2510*/  @!P0 IMAD.MOV.U32 R22, RZ, RZ, RZ ;  /* 0x000000ffff168224 */ /* 0x000fe200078e00ff */
[----:B------:R-:W-:Y:S01]  /*2520*/  @!P0 MOV R23, R14 ;  /* 0x0000000e00178202 */ /* 0x000fe20000000f00 */
[----:B------:R-:W-:Y:S02]  /*2530*/  @P0 IMAD.MOV.U32 R22, RZ, RZ, RZ ;  /* 0x000000ffff160224 */ /* 0x000fe400078e00ff */
[----:B------:R-:W-:Y:S01]  /*2540*/  @P0 IMAD.MOV.U32 R23, RZ, RZ, R0 ;  /* 0x000000ffff170224 */ /* 0x000fe200078e0000 */
[----:B------:R-:W-:Y:S06]  /*2550*/  BRA `(.L_x_55) ;  /* 0x00000000001c7947 */ /* 0x000fec0003800000 */
.L_x_57:
[----:B------:R-:W-:Y:S02]  /*2560*/  LOP3.LUT R0, R19, 0x80000, RZ, 0xfc, !PT ;  /* 0x0008000013007812 */ /* 0x000fe400078efcff */
[----:B------:R-:W-:-:S03]  /*2570*/  MOV R22, R18 ;  /* 0x0000001200167202 */ /* 0x000fc60000000f00 */
[----:B------:R-:W-:Y:S01]  /*2580*/  IMAD.MOV.U32 R23, RZ, RZ, R0 ;  /* 0x000000ffff177224 */ /* 0x000fe200078e0000 */
[----:B------:R-:W-:Y:S06]  /*2590*/  BRA `(.L_x_55) ;  /* 0x00000000000c7947 */ /* 0x000fec0003800000 */
.L_x_56:
[----:B------:R-:W-:Y:S01]  /*25a0*/  LOP3.LUT R0, R15, 0x80000, RZ, 0xfc, !PT ;  /* 0x000800000f007812 */ /* 0x000fe200078efcff */
[----:B------:R-:W-:-:S03]  /*25b0*/  IMAD.MOV.U32 R22, RZ, RZ, R14 ;  /* 0x000000ffff167224 */ /* 0x000fc600078e000e */
[----:B------:R-:W-:-:S07]  /*25c0*/  MOV R23, R0 ;  /* 0x0000000000177202 */ /* 0x000fce0000000f00 */
.L_x_55:
[----:B------:R-:W-:Y:S05]  /*25d0*/  BSYNC.RECONVERGENT B0 ;  /* 0x0000000000007941 */ /* 0x000fea0003800200 */
.L_x_53:
[----:B------:R-:W-:Y:S01]  /*25e0*/  MOV R8, R7 ;  /* 0x0000000700087202 */ /* 0x000fe20000000f00 */
[----:B------:R-:W-:Y:S02]  /*25f0*/  IMAD.MOV.U32 R9, RZ, RZ, 0x0 ;  /* 0x00000000ff097424 */ /* 0x000fe400078e00ff */
[----:B------:R-:W-:Y:S02]  /*2600*/  IMAD.MOV.U32 R2, RZ, RZ, R22 ;  /* 0x000000ffff027224 */ /* 0x000fe400078e0016 */
[----:B------:R-:W-:Y:S01]  /*2610*/  IMAD.MOV.U32 R0, RZ, RZ, R23 ;  /* 0x000000ffff007224 */ /* 0x000fe200078e0017 */
[----:B------:R-:W-:Y:S06]  /*2620*/  RET.REL.NODEC R8 `(_Z14find_centroidsPPdiiPi) ;  /* 0xffffffd808747950 */ /* 0x000fec0003c3ffff */
.L_x_58:
        /* <DEDUP_REMOVED lines=13> */
.L_x_141:


//--------------------- .text._Z14find_point_sumPPdS0_PiiiiS1_ --------------------------
	.section	.text._Z14find_point_sumPPdS0_PiiiiS1_,"ax",@progbits
	.align	128
        .global         _Z14find_point_sumPPdS0_PiiiiS1_
        .type           _Z14find_point_sumPPdS0_PiiiiS1_,@function
        .size           _Z14find_point_sumPPdS0_PiiiiS1_,(.L_x_144 - _Z14find_point_sumPPdS0_PiiiiS1_)
        .other          _Z14find_point_sumPPdS0_PiiiiS1_,@"STO_CUDA_ENTRY STV_DEFAULT"
_Z14find_point_sumPPdS0_PiiiiS1_:
.text._Z14find_point_sumPPdS0_PiiiiS1_:
[----:B------:R-:W-:Y:S01]  /*0000*/  LDC R1, c[0x0][0x37c] ;  /* 0x0000df00ff017b82 */ /* 0x000fe20000000800 */
[----:B------:R-:W0:Y:S01]  /*0010*/  S2R R3, SR_TID.X ;  /* 0x0000000000037919 */ /* 0x000e220000002100 */
[----:B------:R-:W1:Y:S06]  /*0020*/  LDCU UR4, c[0x0][0x39c] ;  /* 0x00007380ff0477ac */ /* 0x000e6c0008000800 */
[----:B------:R-:W1:Y:S01]  /*0030*/  LDC R8, c[0x0][0x3a0] ;  /* 0x0000e800ff087b82 */ /* 0x000e620000000800 */
[----:B------:R-:W-:Y:S01]  /*0040*/  MOV R2, 0x400 ;  /* 0x0000040000027802 */ /* 0x000fe20000000f00 */
[----:B------:R-:W2:Y:S01]  /*0050*/  S2R R5, SR_CgaCtaId ;  /* 0x0000000000057919 */ /* 0x000ea20000008800 */
[----:B------:R-:W3:Y:S01]  /*0060*/  LDCU UR8, c[0x0][0x360] ;  /* 0x00006c00ff0877ac */ /* 0x000ee20008000800 */
[----:B------:R-:W-:Y:S01]  /*0070*/  BSSY.RECONVERGENT B0, `(.L_x_59) ;  /* 0x0000155000007945 */ /* 0x000fe20003800200 */
[----:B------:R-:W4:Y:S01]  /*0080*/  S2R R4, SR_CTAID.X ;  /* 0x0000000000047919 */ /* 0x000f220000002500 */
[----:B------:R-:W0:Y:S02]  /*0090*/  LDCU.64 UR6, c[0x0][0x358] ;  /* 0x00006b00ff0677ac */ /* 0x000e240008000a00 */
[----:B------:R-:W3:Y:S01]  /*00a0*/  LDC R0, c[0x0][0x370] ;  /* 0x0000dc00ff007b82 */ /* 0x000ee20000000800 */
[----:B-1----:R-:W-:Y:S01]  /*00b0*/  IMAD R7, R8, UR4, RZ ;  /* 0x0000000408077c24 */ /* 0x002fe2000f8e02ff */
[----:B0-----:R-:W-:-:S02]  /*00c0*/  ISETP.GE.AND P0, PT, R3, UR4, PT ;  /* 0x0000000403007c0c */ /* 0x001fc4000bf06270 */
[----:B--2---:R-:W-:Y:S01]  /*00d0*/  LEA R2, R5, R2, 0x18 ;  /* 0x0000000205027211 */ /* 0x004fe200078ec0ff */
[----:B---3--:R-:W-:Y:S02]  /*00e0*/  IMAD R5, R0, UR8, RZ ;  /* 0x0000000800057c24 */ /* 0x008fe4000f8e02ff */
[----:B----4-:R-:W-:Y:S02]  /*00f0*/  IMAD R4, R4, UR8, R3 ;  /* 0x0000000804047c24 */ /* 0x010fe4000f8e0203 */
[----:B------:R-:W-:-:S06]  /*0100*/  IMAD R0, R7, 0x8, R2 ;  /* 0x0000000807007824 */ /* 0x000fcc00078e0202 */
[----:B------:R-:W-:Y:S05]  /*0110*/  @P0 BRA `(.L_x_60) ;  /* 0x0000001400280947 */ /* 0x000fea0003800000 */
[----:B------:R-:W-:-:S13]  /*0120*/  ISETP.GT.AND P0, PT, R8, RZ, PT ;  /* 0x000000ff0800720c */ /* 0x000fda0003f04270 */
[----:B------:R-:W-:Y:S05]  /*0130*/  @P0 BRA `(.L_x_61) ;  /* 0x0000000000240947 */ /* 0x000fea0003800000 */
[----:B------:R-:W-:Y:S01]  /*0140*/  BSSY.RECONVERGENT B1, `(.L_x_62) ;  /* 0x0000007000017945 */ /* 0x000fe20003800200 */
[----:B------:R-:W-:-:S07]  /*0150*/  IMAD.MOV.U32 R7, RZ, RZ, R3 ;  /* 0x000000ffff077224 */ /* 0x000fce00078e0003 */
.L_x_63:
[C---:B------:R-:W-:Y:S01]  /*0160*/  IMAD R6, R7.reuse, 0x4, R0 ;  /* 0x0000000407067824 */ /* 0x040fe200078e0200 */
[----:B------:R-:W-:-:S04]  /*0170*/  IADD3 R7, PT, PT, R7, UR8, RZ ;  /* 0x0000000807077c10 */ /* 0x000fc8000fffe0ff */
[----:B------:R0:W-:Y:S01]  /*0180*/  STS [R6], RZ ;  /* 0x000000ff06007388 */ /* 0x0001e20000000800 */
[----:B------:R-:W-:-:S13]  /*0190*/  ISETP.GE.AND P0, PT, R7, UR4, PT ;  /* 0x0000000407007c0c */ /* 0x000fda000bf06270 */
[----:B0-----:R-:W-:Y:S05]  /*01a0*/  @!P0 BRA `(.L_x_63) ;  /* 0xfffffffc00ec8947 */ /* 0x001fea000383ffff */
[----:B------:R-:W-:Y:S05]  /*01b0*/  BSYNC.RECONVERGENT B1 ;  /* 0x0000000000017941 */ /* 0x000fea0003800200 */
.L_x_62:
[----:B------:R-:W-:Y:S05]  /*01c0*/  BRA `(.L_x_60) ;  /* 0x0000001000fc7947 */ /* 0x000fea0003800000 */
.L_x_61:
[C---:B------:R-:W-:Y:S01]  /*01d0*/  LOP3.LUT R19, R8.reuse, 0x7, RZ, 0xc0, !PT ;  /* 0x0000000708137812 */ /* 0x040fe200078ec0ff */
[C---:B------:R-:W-:Y:S01]  /*01e0*/  VIADD R6, R8.reuse, 0xffffffff ;  /* 0xffffffff08067836 */ /* 0x040fe20000000000 */
[C---:B------:R-:W-:Y:S01]  /*01f0*/  LOP3.LUT R21, R8.reuse, 0x3, RZ, 0xc0, !PT ;  /* 0x0000000308157812 */ /* 0x040fe200078ec0ff */
[----:B------:R-:W-:Y:S01]  /*0200*/  IMAD.MOV.U32 R9, RZ, RZ, R3 ;  /* 0x000000ffff097224 */ /* 0x000fe200078e0003 */
[----:B------:R-:W-:Y:S01]  /*0210*/  LOP3.LUT R8, R8, 0x7ffffff8, RZ, 0xc0, !PT ;  /* 0x7ffffff808087812 */ /* 0x000fe200078ec0ff */
[----:B------:R-:W-:Y:S01]  /*0220*/  VIADD R7, R19, 0xffffffff ;  /* 0xffffffff13077836 */ /* 0x000fe20000000000 */
[----:B------:R-:W-:-:S04]  /*0230*/  ISETP.GE.U32.AND P0, PT, R6, 0x7, PT ;  /* 0x000000070600780c */ /* 0x000fc80003f06070 */
[----:B------:R-:W-:-:S13]  /*0240*/  ISETP.GE.U32.AND P1, PT, R7, 0x3, PT ;  /* 0x000000030700780c */ /* 0x000fda0003f26070 */
.L_x_69:
[----:B------:R-:W-:Y:S01]  /*0250*/  HFMA2 R10, -RZ, RZ, 0, 0 ;  /* 0x00000000ff0a7431 */ /* 0x000fe200000001ff */
[----:B-123--:R-:W-:Y:S06]  /*0260*/  @!P0 BRA `(.L_x_64) ;  /* 0x0000000800588947 */ /* 0x00efec0003800000 */
[----:B------:R-:W0:Y:S01]  /*0270*/  LDC R6, c[0x0][0x3a0] ;  /* 0x0000e800ff067b82 */ /* 0x000e220000000800 */
[----:B------:R-:W-:-:S07]  /*0280*/  IMAD.MOV.U32 R10, RZ, RZ, RZ ;  /* 0x000000ffff0a7224 */ /* 0x000fce00078e00ff */
[----:B------:R-:W1:Y:S01]  /*0290*/  LDC R12, c[0x0][0x3a0] ;  /* 0x0000e800ff0c7b82 */ /* 0x000e620000000800 */
[----:B0-----:R-:W-:-:S04]  /*02a0*/  IABS R11, R6 ;  /* 0x00000006000b7213 */ /* 0x001fc80000000000 */
[----:B------:R-:W0:Y:S08]  /*02b0*/  I2F.RP R13, R11 ;  /* 0x0000000b000d7306 */ /* 0x000e300000209400 */
[----:B0-----:R-:W0:Y:S02]  /*02c0*/  MUFU.RCP R13, R13 ;  /* 0x0000000d000d7308 */ /* 0x001e240000001000 */
[----:B0-----:R-:W-:-:S06]  /*02d0*/  VIADD R7, R13, 0xffffffe ;  /* 0x0ffffffe0d077836 */ /* 0x001fcc0000000000 */
[----:B------:R-:W0:Y:S02]  /*02e0*/  F2I.FTZ.U32.TRUNC.NTZ R7, R7 ;  /* 0x0000000700077305 */ /* 0x000e24000021f000 */
[----:B0-----:R-:W-:-:S04]  /*02f0*/  IMAD.MOV R6, RZ, RZ, -R7 ;  /* 0x000000ffff067224 */ /* 0x001fc800078e0a07 */
[----:B------:R-:W-:Y:S01]  /*0300*/  IMAD R15, R6, R11, RZ ;  /* 0x0000000b060f7224 */ /* 0x000fe200078e02ff */
[----:B------:R-:W-:-:S05]  /*0310*/  MOV R6, RZ ;  /* 0x000000ff00067202 */ /* 0x000fca0000000f00 */
[----:B-1----:R-:W-:-:S07]  /*0320*/  IMAD.HI.U32 R6, R7, R15, R6 ;  /* 0x0000000f07067227 */ /* 0x002fce00078e0006 */
.L_x_65:
[----:B0-----:R-:W-:Y:S01]  /*0330*/  IABS R13, R12 ;  /* 0x0000000c000d7213 */ /* 0x001fe20000000000 */
[C---:B------:R-:W-:Y:S02]  /*0340*/  IMAD.IADD R17, R10.reuse, 0x1, R9 ;  /* 0x000000010a117824 */ /* 0x040fe400078e0209 */
[----:B------:R-:W-:Y:S01]  /*0350*/  VIADD R10, R10, 0x8 ;  /* 0x000000080a0a7836 */ /* 0x000fe20000000000 */
[----:B------:R-:W0:Y:S01]  /*0360*/  I2F.RP R16, R13 ;  /* 0x0000000d00107306 */ /* 0x000e220000209400 */
[C---:B------:R-:W-:Y:S01]  /*0370*/  VIADD R14, R17.reuse, 0x1 ;  /* 0x00000001110e7836 */ /* 0x040fe20000000000 */
[----:B------:R-:W-:Y:S01]  /*0380*/  IABS R15, R17 ;  /* 0x00000011000f7213 */ /* 0x000fe20000000000 */
[C---:B------:R-:W-:Y:S01]  /*0390*/  VIADD R22, R17.reuse, 0x2 ;  /* 0x0000000211167836 */ /* 0x040fe20000000000 */
[----:B------:R-:W-:Y:S02]  /*03a0*/  IADD3 R24, PT, PT, R17, 0x4, RZ ;  /* 0x0000000411187810 */ /* 0x000fe40007ffe0ff */
[----:B------:R-:W-:Y:S01]  /*03b0*/  ISETP.GE.AND P3, PT, R14, RZ, PT ;  /* 0x000000ff0e00720c */ /* 0x000fe20003f66270 */
[----:B------:R-:W-:Y:S01]  /*03c0*/  IMAD.HI.U32 R6, R6, R15, RZ ;  /* 0x0000000f06067227 */ /* 0x000fe200078e00ff */
[----:B------:R-:W-:-:S04]  /*03d0*/  IABS R20, R22 ;  /* 0x0000001600147213 */ /* 0x000fc80000000000 */
[----:B------:R-:W-:Y:S01]  /*03e0*/  IADD3 R6, PT, PT, -R6, RZ, RZ ;  /* 0x000000ff06067210 */ /* 0x000fe20007ffe1ff */
[----:B0-----:R-:W0:Y:S04]  /*03f0*/  MUFU.RCP R16, R16 ;  /* 0x0000001000107308 */ /* 0x001e280000001000 */
[----:B------:R-:W-:Y:S01]  /*0400*/  IMAD R15, R13, R6, R15 ;  /* 0x000000060d0f7224 */ /* 0x000fe200078e020f */
[----:B------:R-:W-:-:S04]  /*0410*/  MOV R6, RZ ;  /* 0x000000ff00067202 */ /* 0x000fc80000000f00 */
[----:B------:R-:W-:Y:S01]  /*0420*/  ISETP.GT.U32.AND P2, PT, R11, R15, PT ;  /* 0x0000000f0b00720c */ /* 0x000fe20003f44070 */
[----:B0-----:R-:W-:Y:S01]  /*0430*/  VIADD R7, R16, 0xffffffe ;  /* 0x0ffffffe10077836 */ /* 0x001fe20000000000 */
[----:B------:R-:W-:-:S11]  /*0440*/  IABS R16, R14 ;  /* 0x0000000e00107213 */ /* 0x000fd60000000000 */
[--C-:B------:R-:W-:Y:S01]  /*0450*/  @!P2 IMAD.IADD R15, R15, 0x1, -R13.reuse ;  /* 0x000000010f0fa824 */ /* 0x100fe200078e0a0d */
[----:B------:R-:W-:Y:S01]  /*0460*/  ISETP.GE.AND P2, PT, R17, RZ, PT ;  /* 0x000000ff1100720c */ /* 0x000fe20003f46270 */
[----:B------:R-:W0:Y:S01]  /*0470*/  F2I.FTZ.U32.TRUNC.NTZ R7, R7 ;  /* 0x0000000700077305 */ /* 0x000e22000021f000 */
[----:B------:R-:W-:Y:S02]  /*0480*/  IABS R14, R24 ;  /* 0x00000018000e7213 */ /* 0x000fe40000000000 */
[----:B------:R-:W-:Y:S01]  /*0490*/  ISETP.GT.U32.AND P4, PT, R11, R15, PT ;  /* 0x0000000f0b00720c */ /* 0x000fe20003f84070 */
[----:B------:R-:W-:Y:S02]  /*04a0*/  IMAD.MOV.U32 R11, RZ, RZ, R13 ;  /* 0x000000ffff0b7224 */ /* 0x000fe400078e000d */
[----:B0-----:R-:W-:-:S10]  /*04b0*/  IMAD.MOV R18, RZ, RZ, -R7 ;  /* 0x000000ffff127224 */ /* 0x001fd400078e0a07 */
[----:B------:R-:W-:Y:S01]  /*04c0*/  @!P4 IMAD.IADD R15, R15, 0x1, -R13 ;  /* 0x000000010f0fc824 */ /* 0x000fe200078e0a0d */
[----:B------:R-:W-:Y:S01]  /*04d0*/  ISETP.GE.AND P4, PT, R22, RZ, PT ;  /* 0x000000ff1600720c */ /* 0x000fe20003f86270 */
[----:B------:R-:W-:Y:S02]  /*04e0*/  IMAD R23, R18, R13, RZ ;  /* 0x0000000d12177224 */ /* 0x000fe400078e02ff */
[----:B------:R-:W-:Y:S02]  /*04f0*/  @!P2 IMAD.MOV R15, RZ, RZ, -R15 ;  /* 0x000000ffff0fa224 */ /* 0x000fe400078e0a0f */
[----:B------:R-:W-:-:S04]  /*0500*/  IMAD.HI.U32 R6, R7, R23, R6 ;  /* 0x0000001707067227 */ /* 0x000fc800078e0006 */
[----:B------:R-:W-:Y:S02]  /*0510*/  VIADD R23, R17, 0x3 ;  /* 0x0000000311177836 */ /* 0x000fe40000000000 */
[----:B------:R-:W-:-:S03]  /*0520*/  IMAD.HI.U32 R7, R6, R16, RZ ;  /* 0x0000001006077227 */ /* 0x000fc600078e00ff */
[----:B------:R-:W-:Y:S01]  /*0530*/  IABS R18, R23 ;  /* 0x0000001700127213 */ /* 0x000fe20000000000 */
[C---:B------:R-:W-:Y:S01]  /*0540*/  IMAD.HI.U32 R22, R6.reuse, R14, RZ ;  /* 0x0000000e06167227 */ /* 0x040fe200078e00ff */
[----:B------:R-:W-:Y:S02]  /*0550*/  IADD3 R7, PT, PT, -R7, RZ, RZ ;  /* 0x000000ff07077210 */ /* 0x000fe40007ffe1ff */
[----:B------:R-:W-:Y:S01]  /*0560*/  ISETP.GE.AND P2, PT, R23, RZ, PT ;  /* 0x000000ff1700720c */ /* 0x000fe20003f46270 */
[----:B------:R-:W-:Y:S02]  /*0570*/  VIADD R23, R17, 0x5 ;  /* 0x0000000511177836 */ /* 0x000fe40000000000 */
[----:B------:R-:W-:Y:S02]  /*0580*/  IMAD R7, R13, R7, R16 ;  /* 0x000000070d077224 */ /* 0x000fe400078e0210 */
[----:B------:R-:W-:Y:S01]  /*0590*/  IMAD.HI.U32 R16, R6, R20, RZ ;  /* 0x0000001406107227 */ /* 0x000fe200078e00ff */
[----:B------:R-:W-:-:S02]  /*05a0*/  IABS R25, R23 ;  /* 0x0000001700197213 */ /* 0x000fc40000000000 */
[----:B------:R-:W-:Y:S01]  /*05b0*/  ISETP.GT.U32.AND P5, PT, R11, R7, PT ;  /* 0x000000070b00720c */ /* 0x000fe20003fa4070 */
[----:B------:R-:W-:Y:S02]  /*05c0*/  IMAD.MOV R16, RZ, RZ, -R16 ;  /* 0x000000ffff107224 */ /* 0x000fe400078e0a10 */
[----:B------:R-:W-:Y:S02]  /*05d0*/  IMAD.MOV R22, RZ, RZ, -R22 ;  /* 0x000000ffff167224 */ /* 0x000fe400078e0a16 */
[----:B------:R-:W-:Y:S02]  /*05e0*/  IMAD R16, R13, R16, R20 ;  /* 0x000000100d107224 */ /* 0x000fe400078e0214 */
[----:B------:R-:W-:-:S03]  /*05f0*/  IMAD.HI.U32 R20, R6, R18, RZ ;  /* 0x0000001206147227 */ /* 0x000fc600078e00ff */
[----:B------:R-:W-:Y:S01]  /*0600*/  ISETP.GT.U32.AND P6, PT, R11, R16, PT ;  /* 0x000000100b00720c */ /* 0x000fe20003fc4070 */
[----:B------:R-:W-:Y:S01]  /*0610*/  IMAD R14, R13, R22, R14 ;  /* 0x000000160d0e7224 */ /* 0x000fe200078e020e */
[----:B------:R-:W-:Y:S02]  /*0620*/  IADD3 R20, PT, PT, -R20, RZ, RZ ;  /* 0x000000ff14147210 */ /* 0x000fe40007ffe1ff */
[----:B------:R-:W-:-:S03]  /*0630*/  @!P5 IADD3 R7, PT, PT, R7, -R13, RZ ;  /* 0x8000000d0707d210 */ /* 0x000fc60007ffe0ff */
[----:B------:R-:W-:Y:S01]  /*0640*/  IMAD R18, R13, R20, R18 ;  /* 0x000000140d127224 */ /* 0x000fe200078e0212 */
[----:B------:R-:W-:Y:S02]  /*0650*/  ISETP.GT.U32.AND P5, PT, R11, R7, PT ;  /* 0x000000070b00720c */ /* 0x000fe40003fa4070 */
[----:B------:R-:W-:Y:S01]  /*0660*/  MOV R20, R25 ;  /* 0x0000001900147202 */ /* 0x000fe20000000f00 */
[----:B------:R-:W-:Y:S02]  /*0670*/  VIADD R25, R17, 0x6 ;  /* 0x0000000611197836 */ /* 0x000fe40000000000 */
[--C-:B------:R-:W-:Y:S02]  /*0680*/  @!P6 IMAD.IADD R16, R16, 0x1, -R13.reuse ;  /* 0x000000011010e824 */ /* 0x100fe400078e0a0d */
[----:B------:R-:W-:Y:S01]  /*0690*/  IMAD.HI.U32 R22, R6, R20, RZ ;  /* 0x0000001406167227 */ /* 0x000fe200078e00ff */
[----:B------:R-:W-:Y:S02]  /*06a0*/  IABS R27, R25 ;  /* 0x00000019001b7213 */ /* 0x000fe40000000000 */
[----:B------:R-:W-:Y:S01]  /*06b0*/  ISETP.GT.U32.AND P6, PT, R11, R16, PT ;  /* 0x000000100b00720c */ /* 0x000fe20003fc4070 */
[----:B------:R-:W-:Y:S01]  /*06c0*/  VIADD R17, R17, 0x7 ;  /* 0x0000000711117836 */ /* 0x000fe20000000000 */
[----:B------:R-:W-:Y:S01]  /*06d0*/  IADD3 R26, PT, PT, -R22, RZ, RZ ;  /* 0x000000ff161a7210 */ /* 0x000fe20007ffe1ff */
[----:B------:R-:W-:Y:S01]  /*06e0*/  @!P5 IMAD.IADD R7, R7, 0x1, -R13 ;  /* 0x000000010707d824 */ /* 0x000fe200078e0a0d */
[----:B------:R-:W-:Y:S01]  /*06f0*/  ISETP.GT.U32.AND P5, PT, R11, R18, PT ;  /* 0x000000120b00720c */ /* 0x000fe20003fa4070 */
[----:B------:R-:W-:-:S02]  /*0700*/  IMAD.MOV.U32 R22, RZ, RZ, R27 ;  /* 0x000000ffff167224 */ /* 0x000fc400078e001b */
[----:B------:R-:W-:Y:S02]  /*0710*/  IMAD R20, R13, R26, R20 ;  /* 0x0000001a0d147224 */ /* 0x000fe400078e0214 */
[----:B------:R-:W-:Y:S01]  /*0720*/  @!P3 IMAD.MOV R7, RZ, RZ, -R7 ;  /* 0x000000ffff07b224 */ /* 0x000fe200078e0a07 */
[----:B------:R-:W-:Y:S01]  /*0730*/  ISETP.GE.AND P3, PT, R24, RZ, PT ;  /* 0x000000ff1800720c */ /* 0x000fe20003f66270 */
[----:B------:R-:W-:Y:S02]  /*0740*/  IMAD.HI.U32 R24, R6, R22, RZ ;  /* 0x0000001606187227 */ /* 0x000fe400078e00ff */
[-C--:B------:R-:W-:Y:S02]  /*0750*/  @!P6 IADD3 R16, PT, PT, R16, -R13.reuse, RZ ;  /* 0x8000000d1010e210 */ /* 0x080fe40007ffe0ff */
[C---:B------:R-:W-:Y:S01]  /*0760*/  ISETP.GT.U32.AND P6, PT, R11.reuse, R14, PT ;  /* 0x0000000e0b00720c */ /* 0x040fe20003fc4070 */
[----:B------:R-:W-:Y:S01]  /*0770*/  IMAD.MOV R26, RZ, RZ, -R24 ;  /* 0x000000ffff1a7224 */ /* 0x000fe200078e0a18 */
[----:B------:R-:W-:Y:S01]  /*0780*/  @!P5 IADD3 R18, PT, PT, R18, -R13, RZ ;  /* 0x8000000d1212d210 */ /* 0x000fe20007ffe0ff */
[----:B------:R-:W-:Y:S01]  /*0790*/  @!P4 IMAD.MOV R16, RZ, RZ, -R16 ;  /* 0x000000ffff10c224 */ /* 0x000fe200078e0a10 */
[----:B------:R-:W-:Y:S01]  /*07a0*/  ISETP.GT.U32.AND P5, PT, R11, R20, PT ;  /* 0x000000140b00720c */ /* 0x000fe20003fa4070 */
[----:B------:R-:W-:Y:S01]  /*07b0*/  IMAD R22, R13, R26, R22 ;  /* 0x0000001a0d167224 */ /* 0x000fe200078e0216 */
[----:B------:R-:W-:-:S05]  /*07c0*/  IABS R24, R17 ;  /* 0x0000001100187213 */ /* 0x000fca0000000000 */
[----:B------:R-:W-:-:S04]  /*07d0*/  IMAD.HI.U32 R26, R6, R24, RZ ;  /* 0x00000018061a7227 */ /* 0x000fc800078e00ff */
[----:B------:R-:W-:Y:S01]  /*07e0*/  @!P6 IMAD.IADD R14, R14, 0x1, -R13 ;  /* 0x000000010e0ee824 */ /* 0x000fe200078e0a0d */
[C---:B------:R-:W-:Y:S01]  /*07f0*/  ISETP.GT.U32.AND P6, PT, R11.reuse, R18, PT ;  /* 0x000000120b00720c */ /* 0x040fe20003fc4070 */
[----:B------:R-:W-:Y:S01]  /*0800*/  IMAD.MOV R26, RZ, RZ, -R26 ;  /* 0x000000ffff1a7224 */ /* 0x000fe200078e0a1a */
[----:B------:R-:W-:Y:S02]  /*0810*/  @!P5 IADD3 R20, PT, PT, R20, -R13, RZ ;  /* 0x8000000d1414d210 */ /* 0x000fe40007ffe0ff */
[----:B------:R-:W-:Y:S01]  /*0820*/  ISETP.GT.U32.AND P5, PT, R11, R14, PT ;  /* 0x0000000e0b00720c */ /* 0x000fe20003fa4070 */
[----:B------:R-:W-:Y:S01]  /*0830*/  IMAD R24, R13, R26, R24 ;  /* 0x0000001a0d187224 */ /* 0x000fe200078e0218 */
[----:B------:R-:W-:-:S07]  /*0840*/  ISETP.GT.U32.AND P4, PT, R11, R20, PT ;  /* 0x000000140b00720c */ /* 0x000fce0003f84070 */
[----:B------:R-:W-:Y:S01]  /*0850*/  @!P6 IMAD.IADD R18, R18, 0x1, -R13 ;  /* 0x000000011212e824 */ /* 0x000fe200078e0a0d */
[----:B------:R-:W-:-:S03]  /*0860*/  ISETP.GT.U32.AND P6, PT, R11, R22, PT ;  /* 0x000000160b00720c */ /* 0x000fc60003fc4070 */
[----:B------:R-:W-:Y:S02]  /*0870*/  @!P5 IADD3 R14, PT, PT, R14, -R13, RZ ;  /* 0x8000000d0e0ed210 */ /* 0x000fe40007ffe0ff */
[----:B------:R-:W-:Y:S01]  /*0880*/  ISETP.GT.U32.AND P5, PT, R11, R24, PT ;  /* 0x000000180b00720c */ /* 0x000fe20003fa4070 */
[--C-:B------:R-:W-:Y:S01]  /*0890*/  @!P4 IMAD.IADD R20, R20, 0x1, -R13.reuse ;  /* 0x000000011414c824 */ /* 0x100fe200078e0a0d */
[----:B------:R-:W-:Y:S01]  /*08a0*/  ISETP.GE.AND P4, PT, R23, RZ, PT ;  /* 0x000000ff1700720c */ /* 0x000fe20003f86270 */
[----:B------:R-:W-:Y:S01]  /*08b0*/  @!P3 IMAD.MOV R14, RZ, RZ, -R14 ;  /* 0x000000ffff0eb224 */ /* 0x000fe200078e0a0e */
[----:B------:R-:W-:Y:S02]  /*08c0*/  @!P2 IADD3 R18, PT, PT, -R18, RZ, RZ ;  /* 0x000000ff1212a210 */ /* 0x000fe40007ffe1ff */
[----:B------:R-:W-:Y:S02]  /*08d0*/  ISETP.NE.AND P2, PT, R12, RZ, PT ;  /* 0x000000ff0c00720c */ /* 0x000fe40003f45270 */
[----:B------:R-:W-:Y:S01]  /*08e0*/  @!P6 IMAD.IADD R22, R22, 0x1, -R13 ;  /* 0x000000011616e824 */ /* 0x000fe200078e0a0d */
[----:B------:R-:W-:-:S04]  /*08f0*/  LOP3.LUT R23, RZ, R12, RZ, 0x33, !PT ;  /* 0x0000000cff177212 */ /* 0x000fc800078e33ff */
[----:B------:R-:W-:Y:S01]  /*0900*/  @!P5 IMAD.IADD R24, R24, 0x1, -R13 ;  /* 0x000000011818d824 */ /* 0x000fe200078e0a0d */
[----:B------:R-:W-:Y:S02]  /*0910*/  ISETP.GT.U32.AND P6, PT, R11, R22, PT ;  /* 0x000000160b00720c */ /* 0x000fe40003fc4070 */
[----:B------:R-:W-:Y:S02]  /*0920*/  SEL R15, R23, R15, !P2 ;  /* 0x0000000f170f7207 */ /* 0x000fe40005000000 */
[----:B------:R-:W-:Y:S02]  /*0930*/  ISETP.GT.U32.AND P5, PT, R11, R24, PT ;  /* 0x000000180b00720c */ /* 0x000fe40003fa4070 */
[----:B------:R-:W-:Y:S01]  /*0940*/  SEL R7, R23, R7, !P2 ;  /* 0x0000000717077207 */ /* 0x000fe20005000000 */
[----:B------:R-:W-:Y:S01]  /*0950*/  IMAD R15, R9, R12, R15 ;  /* 0x0000000c090f7224 */ /* 0x000fe200078e020f */
[----:B------:R-:W-:Y:S02]  /*0960*/  @!P4 IADD3 R20, PT, PT, -R20, RZ, RZ ;  /* 0x000000ff1414c210 */ /* 0x000fe40007ffe1ff */
[----:B------:R-:W-:Y:S01]  /*0970*/  SEL R16, R23, R16, !P2 ;  /* 0x0000001017107207 */ /* 0x000fe20005000000 */
[----:B------:R-:W-:Y:S01]  /*0980*/  IMAD R7, R9, R12, R7 ;  /* 0x0000000c09077224 */ /* 0x000fe200078e0207 */
[----:B------:R-:W-:Y:S01]  /*0990*/  LEA R15, R15, R2, 0x3 ;  /* 0x000000020f0f7211 */ /* 0x000fe200078e18ff */
[----:B------:R-:W-:Y:S01]  /*09a0*/  @!P6 IMAD.IADD R22, R22, 0x1, -R13 ;  /* 0x000000011616e824 */ /* 0x000fe200078e0a0d */
[----:B------:R-:W-:-:S02]  /*09b0*/  ISETP.GE.AND P6, PT, R25, RZ, PT ;  /* 0x000000ff1900720c */ /* 0x000fc40003fc6270 */
[----:B------:R-:W-:Y:S01]  /*09c0*/  SEL R18, R23, R18, !P2 ;  /* 0x0000001217127207 */ /* 0x000fe20005000000 */
[----:B------:R-:W-:Y:S01]  /*09d0*/  @!P5 IMAD.IADD R24, R24, 0x1, -R13 ;  /* 0x000000011818d824 */ /* 0x000fe200078e0a0d */
[----:B------:R-:W-:Y:S01]  /*09e0*/  ISETP.GE.AND P5, PT, R17, RZ, PT ;  /* 0x000000ff1100720c */ /* 0x000fe20003fa6270 */
[----:B------:R0:W-:Y:S01]  /*09f0*/  STS.64 [R15], RZ ;  /* 0x000000ff0f007388 */ /* 0x0001e20000000a00 */
[----:B------:R-:W-:Y:S01]  /*0a00*/  SEL R14, R23, R14, !P2 ;  /* 0x0000000e170e7207 */ /* 0x000fe20005000000 */
[----:B------:R-:W-:Y:S01]  /*0a10*/  IMAD R13, R9, R12, R16 ;  /* 0x0000000c090d7224 */ /* 0x000fe200078e0210 */
[----:B------:R-:W-:Y:S02]  /*0a20*/  SEL R20, R23, R20, !P2 ;  /* 0x0000001417147207 */ /* 0x000fe40005000000 */
[----:B------:R-:W-:Y:S01]  /*0a30*/  LEA R7, R7, R2, 0x3 ;  /* 0x0000000207077211 */ /* 0x000fe200078e18ff */
[----:B------:R-:W-:Y:S02]  /*0a40*/  IMAD R17, R9, R12, R14 ;  /* 0x0000000c09117224 */ /* 0x000fe400078e020e */
[----:B------:R-:W-:-:S02]  /*0a50*/  @!P6 IMAD.MOV R22, RZ, RZ, -R22 ;  /* 0x000000ffff16e224 */ /* 0x000fc400078e0a16 */
[----:B0-----:R-:W-:Y:S01]  /*0a60*/  IMAD R15, R9, R12, R18 ;  /* 0x0000000c090f7224 */ /* 0x001fe200078e0212 */
[----:B------:R-:W-:Y:S01]  /*0a70*/  LEA R17, R17, R2, 0x3 ;  /* 0x0000000211117211 */ /* 0x000fe200078e18ff */
[----:B------:R-:W-:Y:S01]  /*0a80*/  @!P5 IMAD.MOV R24, RZ, RZ, -R24 ;  /* 0x000000ffff18d224 */ /* 0x000fe200078e0a18 */
[----:B------:R-:W-:Y:S01]  /*0a90*/  SEL R22, R23, R22, !P2 ;  /* 0x0000001617167207 */ /* 0x000fe20005000000 */
[--C-:B------:R-:W-:Y:S01]  /*0aa0*/  IMAD R13, R13, 0x8, R2.reuse ;  /* 0x000000080d0d7824 */ /* 0x100fe200078e0202 */
[----:B------:R0:W-:Y:S01]  /*0ab0*/  STS.64 [R7], RZ ;  /* 0x000000ff07007388 */ /* 0x0001e20000000a00 */
[----:B------:R-:W-:Y:S01]  /*0ac0*/  IMAD R15, R15, 0x8, R2 ;  /* 0x000000080f0f7824 */ /* 0x000fe200078e0202 */
[----:B------:R-:W-:Y:S01]  /*0ad0*/  SEL R24, R23, R24, !P2 ;  /* 0x0000001817187207 */ /* 0x000fe20005000000 */
[CC--:B------:R-:W-:Y:S01]  /*0ae0*/  IMAD R23, R9.reuse, R12.reuse, R20 ;  /* 0x0000000c09177224 */ /* 0x0c0fe200078e0214 */
[----:B------:R0:W-:Y:S01]  /*0af0*/  STS.64 [R13], RZ ;  /* 0x000000ff0d007388 */ /* 0x0001e20000000a00 */
[C---:B------:R-:W-:Y:S01]  /*0b00*/  IMAD R25, R9.reuse, R12, R22 ;  /* 0x0000000c09197224 */ /* 0x040fe200078e0216 */
[----:B------:R-:W-:Y:S01]  /*0b10*/  ISETP.NE.AND P2, PT, R10, R8, PT ;  /* 0x000000080a00720c */ /* 0x000fe20003f45270 */
[----:B------:R-:W-:Y:S01]  /*0b20*/  IMAD R27, R9, R12, R24 ;  /* 0x0000000c091b7224 */ /* 0x000fe200078e0218 */
[----:B------:R0:W-:Y:S01]  /*0b30*/  STS.64 [R15], RZ ;  /* 0x000000ff0f007388 */ /* 0x0001e20000000a00 */
[----:B------:R-:W-:-:S02]  /*0b40*/  IMAD R23, R23, 0x8, R2 ;  /* 0x0000000817177824 */ /* 0x000fc400078e0202 */
[----:B------:R-:W-:Y:S01]  /*0b50*/  IMAD R25, R25, 0x8, R2 ;  /* 0x0000000819197824 */ /* 0x000fe200078e0202 */
[----:B------:R-:W-:Y:S01]  /*0b60*/  LEA R27, R27, R2, 0x3 ;  /* 0x000000021b1b7211 */ /* 0x000fe200078e18ff */
[----:B------:R0:W-:Y:S04]  /*0b70*/  STS.64 [R17], RZ ;  /* 0x000000ff11007388 */ /* 0x0001e80000000a00 */
[----:B------:R0:W-:Y:S04]  /*0b80*/  STS.64 [R23], RZ ;  /* 0x000000ff17007388 */ /* 0x0001e80000000a00 */
[----:B------:R0:W-:Y:S04]  /*0b90*/  STS.64 [R25], RZ ;  /* 0x000000ff19007388 */ /* 0x0001e80000000a00 */
[----:B------:R0:W-:Y:S01]  /*0ba0*/  STS.64 [R27], RZ ;  /* 0x000000ff1b007388 */ /* 0x0001e20000000a00 */
[----:B------:R-:W-:Y:S05]  /*0bb0*/  @P2 BRA `(.L_x_65) ;  /* 0xfffffff400dc2947 */ /* 0x000fea000383ffff */
[----:B------:R-:W-:-:S07]  /*0bc0*/  IMAD.MOV.U32 R10, RZ, RZ, R8 ;  /* 0x000000ffff0a7224 */ /* 0x000fce00078e0008 */
.L_x_64:
[----:B------:R-:W-:-:S13]  /*0bd0*/  ISETP.NE.AND P2, PT, R19, RZ, PT ;  /* 0x000000ff1300720c */ /* 0x000fda0003f45270 */
[----:B------:R-:W-:Y:S05]  /*0be0*/  @!P2 BRA `(.L_x_66) ;  /* 0x00000008005ca947 */ /* 0x000fea0003800000 */
[----:B------:R-:W-:Y:S01]  /*0bf0*/  ISETP.NE.AND P2, PT, R21, RZ, PT ;  /* 0x000000ff1500720c */ /* 0x000fe20003f45270 */
[----:B------:R-:W-:-:S12]  /*0c00*/  @!P1 BRA `(.L_x_67) ;  /* 0x0000000400289947 */ /* 0x000fd80003800000 */
[----:B------:R-:W1:Y:S01]  /*0c10*/  LDC R6, c[0x0][0x3a0] ;  /* 0x0000e800ff067b82 */ /* 0x000e620000000800 */
[C---:B------:R-:W-:Y:S02]  /*0c20*/  IMAD.IADD R11, R10.reuse, 0x1, R9 ;  /* 0x000000010a0b7824 */ /* 0x040fe400078e0209 */
[----:B------:R-:W-:Y:S02]  /*0c30*/  VIADD R10, R10, 0x4 ;  /* 0x000000040a0a7836 */ /* 0x000fe40000000000 */
[C---:B0-----:R-:W-:Y:S01]  /*0c40*/  VIADD R23, R11.reuse, 0x2 ;  /* 0x000000020b177836 */ /* 0x041fe20000000000 */
[----:B------:R-:W-:Y:S02]  /*0c50*/  IABS R18, R11 ;  /* 0x0000000b00127213 */ /* 0x000fe40000000000 */
[----:B------:R-:W-:-:S04]  /*0c60*/  IADD3 R22, PT, PT, R11, 0x3, RZ ;  /* 0x000000030b167810 */ /* 0x000fc80007ffe0ff */
[----:B------:R-:W-:Y:S02]  /*0c70*/  IABS R20, R22 ;  /* 0x0000001600147213 */ /* 0x000fe40000000000 */
[----:B-1----:R-:W-:-:S04]  /*0c80*/  IABS R7, R6 ;  /* 0x0000000600077213 */ /* 0x002fc80000000000 */
[----:B------:R-:W0:Y:S08]  /*0c90*/  I2F.RP R14, R7 ;  /* 0x00000007000e7306 */ /* 0x000e300000209400 */
[----:B0-----:R-:W0:Y:S02]  /*0ca0*/  MUFU.RCP R14, R14 ;  /* 0x0000000e000e7308 */ /* 0x001e240000001000 */
[----:B0-----:R-:W-:-:S06]  /*0cb0*/  IADD3 R15, PT, PT, R14, 0xffffffe, RZ ;  /* 0x0ffffffe0e0f7810 */ /* 0x001fcc0007ffe0ff */
[----:B------:R0:W1:Y:S02]  /*0cc0*/  F2I.FTZ.U32.TRUNC.NTZ R13, R15 ;  /* 0x0000000f000d7305 */ /* 0x000064000021f000 */
[----:B0-----:R-:W-:Y:S01]  /*0cd0*/  IABS R15, R23 ;  /* 0x00000017000f7213 */ /* 0x001fe20000000000 */
[----:B-1----:R-:W-:-:S04]  /*0ce0*/  IMAD.MOV R12, RZ, RZ, -R13 ;  /* 0x000000ffff0c7224 */ /* 0x002fc800078e0a0d */
[----:B------:R-:W-:Y:S02]  /*0cf0*/  IMAD R17, R12, R7, RZ ;  /* 0x000000070c117224 */ /* 0x000fe400078e02ff */
[----:B------:R-:W-:-:S05]  /*0d00*/  HFMA2 R12, -RZ, RZ, 0, 0 ;  /* 0x00000000ff0c7431 */ /* 0x000fca00000001ff */
[----:B------:R-:W-:-:S04]  /*0d10*/  IMAD.HI.U32 R13, R13, R17, R12 ;  /* 0x000000110d0d7227 */ /* 0x000fc800078e000c */
[----:B------:R-:W-:Y:S02]  /*0d20*/  VIADD R12, R11, 0x1 ;  /* 0x000000010b0c7836 */ /* 0x000fe40000000000 */
[----:B------:R-:W-:-:S03]  /*0d30*/  IMAD.HI.U32 R14, R13, R18, RZ ;  /* 0x000000120d0e7227 */ /* 0x000fc600078e00ff */
[----:B------:R-:W-:Y:S01]  /*0d40*/  IABS R16, R12 ;  /* 0x0000000c00107213 */ /* 0x000fe20000000000 */
[----:B------:R-:W-:-:S04]  /*0d50*/  IMAD.MOV R14, RZ, RZ, -R14 ;  /* 0x000000ffff0e7224 */ /* 0x000fc800078e0a0e */
[----:B------:R-:W-:Y:S02]  /*0d60*/  IMAD R14, R7, R14, R18 ;  /* 0x0000000e070e7224 */ /* 0x000fe400078e0212 */
[----:B------:R-:W-:Y:S02]  /*0d70*/  IMAD.MOV.U32 R18, RZ, RZ, R15 ;  /* 0x000000ffff127224 */ /* 0x000fe400078e000f */
[----:B------:R-:W-:Y:S01]  /*0d80*/  IMAD.HI.U32 R15, R13, R16, RZ ;  /* 0x000000100d0f7227 */ /* 0x000fe200078e00ff */
[----:B------:R-:W-:-:S03]  /*0d90*/  ISETP.GT.U32.AND P3, PT, R7, R14, PT ;  /* 0x0000000e0700720c */ /* 0x000fc60003f64070 */
[----:B------:R-:W-:Y:S01]  /*0da0*/  IMAD.HI.U32 R17, R13, R18, RZ ;  /* 0x000000120d117227 */ /* 0x000fe200078e00ff */
[----:B------:R-:W-:-:S03]  /*0db0*/  IADD3 R15, PT, PT, -R15, RZ, RZ ;  /* 0x000000ff0f0f7210 */ /* 0x000fc60007ffe1ff */
[----:B------:R-:W-:Y:S02]  /*0dc0*/  IMAD.MOV R17, RZ, RZ, -R17 ;  /* 0x000000ffff117224 */ /* 0x000fe400078e0a11 */
[C---:B------:R-:W-:Y:S02]  /*0dd0*/  IMAD R16, R7.reuse, R15, R16 ;  /* 0x0000000f07107224 */ /* 0x040fe400078e0210 */
[----:B------:R-:W-:Y:S02]  /*0de0*/  IMAD R18, R7, R17, R18 ;  /* 0x0000001107127224 */ /* 0x000fe400078e0212 */
[----:B------:R-:W-:Y:S01]  /*0df0*/  IMAD.HI.U32 R13, R13, R20, RZ ;  /* 0x000000140d0d7227 */ /* 0x000fe200078e00ff */
[----:B------:R-:W-:Y:S02]  /*0e00*/  @!P3 IADD3 R14, PT, PT, R14, -R7, RZ ;  /* 0x800000070e0eb210 */ /* 0x000fe40007ffe0ff */
[C---:B------:R-:W-:Y:S01]  /*0e10*/  ISETP.GT.U32.AND P6, PT, R7.reuse, R16, PT ;  /* 0x000000100700720c */ /* 0x040fe20003fc4070 */
[----:B------:R-:W-:Y:S01]  /*0e20*/  IMAD.MOV R13, RZ, RZ, -R13 ;  /* 0x000000ffff0d7224 */ /* 0x000fe200078e0a0d */
[----:B------:R-:W-:-:S02]  /*0e30*/  ISETP.GT.U32.AND P4, PT, R7, R18, PT ;  /* 0x000000120700720c */ /* 0x000fc40003f84070 */
[C---:B------:R-:W-:Y:S01]  /*0e40*/  ISETP.GT.U32.AND P5, PT, R7.reuse, R14, PT ;  /* 0x0000000e0700720c */ /* 0x040fe20003fa4070 */
[----:B------:R-:W-:-:S05]  /*0e50*/  IMAD R20, R7, R13, R20 ;  /* 0x0000000d07147224 */ /* 0x000fca00078e0214 */
[----:B------:R-:W-:-:S03]  /*0e60*/  ISETP.GT.U32.AND P3, PT, R7, R20, PT ;  /* 0x000000140700720c */ /* 0x000fc60003f64070 */
[--C-:B------:R-:W-:Y:S01]  /*0e70*/  @!P6 IMAD.IADD R16, R16, 0x1, -R7.reuse ;  /* 0x000000011010e824 */ /* 0x100fe200078e0a07 */
[----:B------:R-:W-:Y:S01]  /*0e80*/  ISETP.GE.AND P6, PT, R11, RZ, PT ;  /* 0x000000ff0b00720c */ /* 0x000fe20003fc6270 */
[--C-:B------:R-:W-:Y:S02]  /*0e90*/  @!P4 IMAD.IADD R18, R18, 0x1, -R7.reuse ;  /* 0x000000011212c824 */ /* 0x100fe400078e0a07 */
[----:B------:R-:W-:Y:S02]  /*0ea0*/  @!P5 IADD3 R14, PT, PT, R14, -R7, RZ ;  /* 0x800000070e0ed210 */ /* 0x000fe40007ffe0ff */
[C---:B------:R-:W-:Y:S02]  /*0eb0*/  ISETP.GT.U32.AND P5, PT, R7.reuse, R16, PT ;  /* 0x000000100700720c */ /* 0x040fe40003fa4070 */
[----:B------:R-:W-:Y:S02]  /*0ec0*/  ISETP.GT.U32.AND P4, PT, R7, R18, PT ;  /* 0x000000120700720c */ /* 0x000fe40003f84070 */
[----:B------:R-:W-:-:S04]  /*0ed0*/  @!P3 IMAD.IADD R20, R20, 0x1, -R7 ;  /* 0x000000011414b824 */ /* 0x000fc800078e0a07 */
[----:B------:R-:W-:Y:S01]  /*0ee0*/  @!P6 IMAD.MOV R14, RZ, RZ, -R14 ;  /* 0x000000ffff0ee224 */ /* 0x000fe200078e0a0e */
[----:B------:R-:W-:Y:S02]  /*0ef0*/  ISETP.GT.U32.AND P3, PT, R7, R20, PT ;  /* 0x000000140700720c */ /* 0x000fe40003f64070 */
[----:B------:R-:W-:Y:S02]  /*0f00*/  ISETP.GE.AND P6, PT, R12, RZ, PT ;  /* 0x000000ff0c00720c */ /* 0x000fe40003fc6270 */
[----:B------:R-:W-:Y:S02]  /*0f10*/  @!P5 IADD3 R16, PT, PT, R16, -R7, RZ ;  /* 0x800000071010d210 */ /* 0x000fe40007ffe0ff */
[----:B------:R-:W-:Y:S01]  /*0f20*/  @!P4 IMAD.IADD R18, R18, 0x1, -R7 ;  /* 0x000000011212c824 */ /* 0x000fe200078e0a07 */
[----:B------:R-:W-:Y:S02]  /*0f30*/  ISETP.GE.AND P5, PT, R23, RZ, PT ;  /* 0x000000ff1700720c */ /* 0x000fe40003fa6270 */
[----:B------:R-:W-:-:S04]  /*0f40*/  ISETP.GE.AND P4, PT, R22, RZ, PT ;  /* 0x000000ff1600720c */ /* 0x000fc80003f86270 */
[----:B------:R-:W-:Y:S01]  /*0f50*/  @!P3 IMAD.IADD R20, R20, 0x1, -R7 ;  /* 0x000000011414b824 */ /* 0x000fe200078e0a07 */
[----:B------:R-:W-:Y:S02]  /*0f60*/  ISETP.NE.AND P3, PT, R6, RZ, PT ;  /* 0x000000ff0600720c */ /* 0x000fe40003f65270 */
[----:B------:R-:W-:Y:S02]  /*0f70*/  LOP3.LUT R7, RZ, R6, RZ, 0x33, !PT ;  /* 0x00000006ff077212 */ /* 0x000fe400078e33ff */
[----:B------:R-:W-:Y:S02]  /*0f80*/  @!P6 IADD3 R16, PT, PT, -R16, RZ, RZ ;  /* 0x000000ff1010e210 */ /* 0x000fe40007ffe1ff */
[----:B------:R-:W-:Y:S01]  /*0f90*/  @!P5 IMAD.MOV R18, RZ, RZ, -R18 ;  /* 0x000000ffff12d224 */ /* 0x000fe200078e0a12 */
[C---:B------:R-:W-:Y:S01]  /*0fa0*/  SEL R14, R7.reuse, R14, !P3 ;  /* 0x0000000e070e7207 */ /* 0x040fe20005800000 */
[----:B------:R-:W-:Y:S01]  /*0fb0*/  @!P4 IMAD.MOV R20, RZ, RZ, -R20 ;  /* 0x000000ffff14c224 */ /* 0x000fe200078e0a14 */
[----:B------:R-:W-:-:S02]  /*0fc0*/  SEL R16, R7, R16, !P3 ;  /* 0x0000001007107207 */ /* 0x000fc40005800000 */
[C---:B------:R-:W-:Y:S02]  /*0fd0*/  SEL R18, R7.reuse, R18, !P3 ;  /* 0x0000001207127207 */ /* 0x040fe40005800000 */
[----:B------:R-:W-:Y:S01]  /*0fe0*/  SEL R20, R7, R20, !P3 ;  /* 0x0000001407147207 */ /* 0x000fe20005800000 */
[CC--:B------:R-:W-:Y:S02]  /*0ff0*/  IMAD R7, R9.reuse, R6.reuse, R14 ;  /* 0x0000000609077224 */ /* 0x0c0fe400078e020e */
[CC--:B------:R-:W-:Y:S02]  /*1000*/  IMAD R11, R9.reuse, R6.reuse, R16 ;  /* 0x00000006090b7224 */ /* 0x0c0fe400078e0210 */
[----:B------:R-:W-:Y:S01]  /*1010*/  IMAD R13, R9, R6, R18 ;  /* 0x00000006090d7224 */ /* 0x000fe200078e0212 */
[----:B------:R-:W-:Y:S01]  /*1020*/  LEA R7, R7, R2, 0x3 ;  /* 0x0000000207077211 */ /* 0x000fe200078e18ff */
[----:B------:R-:W-:Y:S02]  /*1030*/  IMAD R15, R9, R6, R20 ;  /* 0x00000006090f7224 */ /* 0x000fe400078e0214 */
[----:B------:R-:W-:-:S02]  /*1040*/  IMAD R11, R11, 0x8, R2 ;  /* 0x000000080b0b7824 */ /* 0x000fc400078e0202 */
[----:B------:R-:W-:Y:S01]  /*1050*/  IMAD R13, R13, 0x8, R2 ;  /* 0x000000080d0d7824 */ /* 0x000fe200078e0202 */
[----:B------:R-:W-:Y:S01]  /*1060*/  LEA R15, R15, R2, 0x3 ;  /* 0x000000020f0f7211 */ /* 0x000fe200078e18ff */
[----:B------:R1:W-:Y:S04]  /*1070*/  STS.64 [R7], RZ ;  /* 0x000000ff07007388 */ /* 0x0003e80000000a00 */
[----:B------:R1:W-:Y:S04]  /*1080*/  STS.64 [R11], RZ ;  /* 0x000000ff0b007388 */ /* 0x0003e80000000a00 */
[----:B------:R1:W-:Y:S04]  /*1090*/  STS.64 [R13], RZ ;  /* 0x000000ff0d007388 */ /* 0x0003e80000000a00 */
[----:B------:R1:W-:Y:S02]  /*10a0*/  STS.64 [R15], RZ ;  /* 0x000000ff0f007388 */ /* 0x0003e40000000a00 */
.L_x_67:
[----:B------:R-:W-:Y:S05]  /*10b0*/  @!P2 BRA `(.L_x_66) ;  /* 0x000000040028a947 */ /* 0x000fea0003800000 */
[----:B------:R-:W2:Y:S01]  /*10c0*/  LDC R12, c[0x0][0x3a0] ;  /* 0x0000e800ff0c7b82 */ /* 0x000ea20000000800 */
[----:B------:R-:W-:Y:S02]  /*10d0*/  ISETP.NE.AND P3, PT, R21, 0x1, PT ;  /* 0x000000011500780c */ /* 0x000fe40003f65270 */
[----:B--2---:R-:W-:-:S11]  /*10e0*/  LOP3.LUT P2, RZ, R12, 0x1, RZ, 0xc0, !PT ;  /* 0x000000010cff7812 */ /* 0x004fd6000784c0ff */
[----:B------:R-:W-:Y:S05]  /*10f0*/  @!P3 BRA `(.L_x_68) ;  /* 0x0000000000acb947 */ /* 0x000fea0003800000 */
[----:B------:R-:W2:Y:S01]  /*1100*/  LDC R14, c[0x0][0x3a0] ;  /* 0x0000e800ff0e7b82 */ /* 0x000ea20000000800 */
[C---:B01----:R-:W-:Y:S02]  /*1110*/  IMAD.IADD R13, R10.reuse, 0x1, R9 ;  /* 0x000000010a0d7824 */ /* 0x043fe400078e0209 */
[----:B------:R-:W-:Y:S02]  /*1120*/  VIADD R10, R10, 0x2 ;  /* 0x000000020a0a7836 */ /* 0x000fe40000000000 */
[----:B------:R-:W-:Y:S01]  /*1130*/  VIADD R15, R13, 0x1 ;  /* 0x000000010d0f7836 */ /* 0x000fe20000000000 */
[----:B--2---:R-:W-:-:S04]  /*1140*/  IABS R11, R14 ;  /* 0x0000000e000b7213 */ /* 0x004fc80000000000 */
[----:B------:R-:W0:Y:S08]  /*1150*/  I2F.RP R16, R11 ;  /* 0x0000000b00107306 */ /* 0x000e300000209400 */
[----:B0-----:R-:W0:Y:S02]  /*1160*/  MUFU.RCP R16, R16 ;  /* 0x0000001000107308 */ /* 0x001e240000001000 */
[----:B0-----:R-:W-:Y:S01]  /*1170*/  VIADD R6, R16, 0xffffffe ;  /* 0x0ffffffe10067836 */ /* 0x001fe20000000000 */
[----:B------:R-:W-:-:S05]  /*1180*/  IABS R16, R13 ;  /* 0x0000000d00107213 */ /* 0x000fca0000000000 */
[----:B------:R0:W1:Y:S02]  /*1190*/  F2I.FTZ.U32.TRUNC.NTZ R7, R6 ;  /* 0x0000000600077305 */ /* 0x000064000021f000 */
[----:B0-----:R-:W-:Y:S02]  /*11a0*/  MOV R6, RZ ;  /* 0x000000ff00067202 */ /* 0x001fe40000000f00 */
[----:B-1----:R-:W-:-:S05]  /*11b0*/  IADD3 R18, PT, PT, RZ, -R7, RZ ;  /* 0x80000007ff127210 */ /* 0x002fca0007ffe0ff */
[----:B------:R-:W-:Y:S01]  /*11c0*/  IMAD R17, R18, R11, RZ ;  /* 0x0000000b12117224 */ /* 0x000fe200078e02ff */
[----:B------:R-:W-:-:S03]  /*11d0*/  IABS R18, R15 ;  /* 0x0000000f00127213 */ /* 0x000fc60000000000 */
[----:B------:R-:W-:-:S06]  /*11e0*/  IMAD.HI.U32 R7, R7, R17, R6 ;  /* 0x0000001107077227 */ /* 0x000fcc00078e0006 */
[----:B------:R-:W-:-:S04]  /*11f0*/  IMAD.HI.U32 R6, R7, R16, RZ ;  /* 0x0000001007067227 */ /* 0x000fc800078e00ff */
[----:B------:R-:W-:-:S04]  /*1200*/  IMAD.HI.U32 R7, R7, R18, RZ ;  /* 0x0000001207077227 */ /* 0x000fc800078e00ff */
[----:B------:R-:W-:Y:S02]  /*1210*/  IMAD.MOV R6, RZ, RZ, -R6 ;  /* 0x000000ffff067224 */ /* 0x000fe400078e0a06 */
[----:B------:R-:W-:Y:S02]  /*1220*/  IMAD.MOV R7, RZ, RZ, -R7 ;  /* 0x000000ffff077224 */ /* 0x000fe400078e0a07 */
[C---:B------:R-:W-:Y:S02]  /*1230*/  IMAD R6, R11.reuse, R6, R16 ;  /* 0x000000060b067224 */ /* 0x040fe400078e0210 */
[C---:B------:R-:W-:Y:S01]  /*1240*/  IMAD R16, R11.reuse, R7, R18 ;  /* 0x000000070b107224 */ /* 0x040fe200078e0212 */
[----:B------:R-:W-:Y:S02]  /*1250*/  LOP3.LUT R7, RZ, R14, RZ, 0x33, !PT ;  /* 0x0000000eff077212 */ /* 0x000fe400078e33ff */
[C---:B------:R-:W-:Y:S02]  /*1260*/  ISETP.GT.U32.AND P3, PT, R11.reuse, R6, PT ;  /* 0x000000060b00720c */ /* 0x040fe40003f64070 */
[----:B------:R-:W-:-:S11]  /*1270*/  ISETP.GT.U32.AND P4, PT, R11, R16, PT ;  /* 0x000000100b00720c */ /* 0x000fd60003f84070 */
[----:B------:R-:W-:Y:S02]  /*1280*/  @!P3 IADD3 R6, PT, PT, R6, -R11, RZ ;  /* 0x8000000b0606b210 */ /* 0x000fe40007ffe0ff */
[----:B------:R-:W-:Y:S01]  /*1290*/  @!P4 IMAD.IADD R16, R16, 0x1, -R11 ;  /* 0x000000011010c824 */ /* 0x000fe200078e0a0b */
[----:B------:R-:W-:Y:S02]  /*12a0*/  ISETP.GE.AND P4, PT, R13, RZ, PT ;  /* 0x000000ff0d00720c */ /* 0x000fe40003f86270 */
[C---:B------:R-:W-:Y:S02]  /*12b0*/  ISETP.GT.U32.AND P5, PT, R11.reuse, R6, PT ;  /* 0x000000060b00720c */ /* 0x040fe40003fa4070 */
[----:B------:R-:W-:Y:S02]  /*12c0*/  ISETP.GT.U32.AND P6, PT, R11, R16, PT ;  /* 0x000000100b00720c */ /* 0x000fe40003fc4070 */
[----:B------:R-:W-:-:S09]  /*12d0*/  ISETP.GE.AND P3, PT, R15, RZ, PT ;  /* 0x000000ff0f00720c */ /* 0x000fd20003f66270 */
[----:B------:R-:W-:Y:S01]  /*12e0*/  @!P5 IMAD.IADD R6, R6, 0x1, -R11 ;  /* 0x000000010606d824 */ /* 0x000fe200078e0a0b */
[----:B------:R-:W-:Y:S02]  /*12f0*/  ISETP.NE.AND P5, PT, R14, RZ, PT ;  /* 0x000000ff0e00720c */ /* 0x000fe40003fa5270 */
[----:B------:R-:W-:Y:S01]  /*1300*/  @!P6 IADD3 R16, PT, PT, R16, -R11, RZ ;  /* 0x8000000b1010e210 */ /* 0x000fe20007ffe0ff */
[----:B------:R-:W-:-:S04]  /*1310*/  @!P4 IMAD.MOV R6, RZ, RZ, -R6 ;  /* 0x000000ffff06c224 */ /* 0x000fc800078e0a06 */
[----:B------:R-:W-:Y:S01]  /*1320*/  @!P3 IMAD.MOV R16, RZ, RZ, -R16 ;  /* 0x000000ffff10b224 */ /* 0x000fe200078e0a10 */
[----:B------:R-:W-:-:S04]  /*1330*/  SEL R6, R7, R6, !P5 ;  /* 0x0000000607067207 */ /* 0x000fc80006800000 */
[----:B------:R-:W-:Y:S01]  /*1340*/  SEL R16, R7, R16, !P5 ;  /* 0x0000001007107207 */ /* 0x000fe20006800000 */
[----:B------:R-:W-:-:S04]  /*1350*/  IMAD R7, R9, R14, R6 ;  /* 0x0000000e09077224 */ /* 0x000fc800078e0206 */
[----:B------:R-:W-:Y:S01]  /*1360*/  IMAD R11, R9, R14, R16 ;  /* 0x0000000e090b7224 */ /* 0x000fe200078e0210 */
[----:B------:R-:W-:-:S03]  /*1370*/  LEA R7, R7, R2, 0x3 ;  /* 0x0000000207077211 */ /* 0x000fc600078e18ff */
[----:B------:R-:W-:Y:S02]  /*1380*/  IMAD R11, R11, 0x8, R2 ;  /* 0x000000080b0b7824 */ /* 0x000fe400078e0202 */
[----:B------:R2:W-:Y:S04]  /*1390*/  STS.64 [R7], RZ ;  /* 0x000000ff07007388 */ /* 0x0005e80000000a00 */
[----:B------:R2:W-:Y:S02]  /*13a0*/  STS.64 [R11], RZ ;  /* 0x000000ff0b007388 */ /* 0x0005e40000000a00 */
.L_x_68:
[----:B------:R-:W-:Y:S05]  /*13b0*/  @!P2 BRA `(.L_x_66) ;  /* 0x000000000068a947 */ /* 0x000fea0003800000 */
[----:B-12---:R-:W-:Y:S01]  /*13c0*/  IABS R11, R12 ;  /* 0x0000000c000b7213 */ /* 0x006fe20000000000 */
[----:B------:R-:W-:Y:S01]  /*13d0*/  IMAD.IADD R10, R10, 0x1, R9 ;  /* 0x000000010a0a7824 */ /* 0x000fe200078e0209 */
[----:B------:R-:W-:Y:S02]  /*13e0*/  ISETP.NE.AND P4, PT, R12, RZ, PT ;  /* 0x000000ff0c00720c */ /* 0x000fe40003f85270 */
[----:B0-----:R-:W0:Y:S02]  /*13f0*/  I2F.RP R13, R11 ;  /* 0x0000000b000d7306 */ /* 0x001e240000209400 */
[----:B------:R-:W-:Y:S02]  /*1400*/  IABS R16, R10 ;  /* 0x0000000a00107213 */ /* 0x000fe40000000000 */
[----:B------:R-:W-:-:S04]  /*1410*/  ISETP.GE.AND P3, PT, R10, RZ, PT ;  /* 0x000000ff0a00720c */ /* 0x000fc80003f66270 */
[----:B0-----:R-:W0:Y:S02]  /*1420*/  MUFU.RCP R13, R13 ;  /* 0x0000000d000d7308 */ /* 0x001e240000001000 */
[----:B0-----:R-:W-:-:S06]  /*1430*/  IADD3 R14, PT, PT, R13, 0xffffffe, RZ ;  /* 0x0ffffffe0d0e7810 */ /* 0x001fcc0007ffe0ff */
[----:B------:R-:W0:Y:S02]  /*1440*/  F2I.FTZ.U32.TRUNC.NTZ R7, R14 ;  /* 0x0000000e00077305 */ /* 0x000e24000021f000 */
[----:B0-----:R-:W-:-:S04]  /*1450*/  IMAD.MOV R6, RZ, RZ, -R7 ;  /* 0x000000ffff067224 */ /* 0x001fc800078e0a07 */
[----:B------:R-:W-:Y:S02]  /*1460*/  IMAD R15, R6, R11, RZ ;  /* 0x0000000b060f7224 */ /* 0x000fe400078e02ff */
[----:B------:R-:W-:-:S05]  /*1470*/  HFMA2 R6, -RZ, RZ, 0, 0 ;  /* 0x00000000ff067431 */ /* 0x000fca00000001ff */
[----:B------:R-:W-:-:S04]  /*1480*/  IMAD.HI.U32 R6, R7, R15, R6 ;  /* 0x0000000f07067227 */ /* 0x000fc800078e0006 */
[----:B------:R-:W-:-:S04]  /*1490*/  IMAD.MOV.U32 R7, RZ, RZ, R16 ;  /* 0x000000ffff077224 */ /* 0x000fc800078e0010 */
[----:B------:R-:W-:-:S04]  /*14a0*/  IMAD.HI.U32 R6, R6, R7, RZ ;  /* 0x0000000706067227 */ /* 0x000fc800078e00ff */
[----:B------:R-:W-:-:S04]  /*14b0*/  IMAD.MOV R6, RZ, RZ, -R6 ;  /* 0x000000ffff067224 */ /* 0x000fc800078e0a06 */
[----:B------:R-:W-:-:S05]  /*14c0*/  IMAD R6, R11, R6, R7 ;  /* 0x000000060b067224 */ /* 0x000fca00078e0207 */
[----:B------:R-:W-:-:S13]  /*14d0*/  ISETP.GT.U32.AND P2, PT, R11, R6, PT ;  /* 0x000000060b00720c */ /* 0x000fda0003f44070 */
[----:B------:R-:W-:-:S04]  /*14e0*/  @!P2 IADD3 R6, PT, PT, R6, -R11, RZ ;  /* 0x8000000b0606a210 */ /* 0x000fc80007ffe0ff */
[----:B------:R-:W-:-:S13]  /*14f0*/  ISETP.GT.U32.AND P2, PT, R11, R6, PT ;  /* 0x000000060b00720c */ /* 0x000fda0003f44070 */
[----:B------:R-:W-:-:S04]  /*1500*/  @!P2 IMAD.IADD R6, R6, 0x1, -R11 ;  /* 0x000000010606a824 */ /* 0x000fc800078e0a0b */
[----:B------:R-:W-:Y:S01]  /*1510*/  @!P3 IMAD.MOV R6, RZ, RZ, -R6 ;  /* 0x000000ffff06b224 */ /* 0x000fe200078e0a06 */
[----:B------:R-:W-:-:S05]  /*1520*/  @!P4 LOP3.LUT R6, RZ, R12, RZ, 0x33, !PT ;  /* 0x0000000cff06c212 */ /* 0x000fca00078e33ff */
[----:B------:R-:W-:-:S05]  /*1530*/  IMAD R7, R9, R12, R6 ;  /* 0x0000000c09077224 */ /* 0x000fca00078e0206 */
[----:B------:R-:W-:-:S05]  /*1540*/  LEA R7, R7, R2, 0x3 ;  /* 0x0000000207077211 */ /* 0x000fca00078e18ff */
[----:B------:R3:W-:Y:S02]  /*1550*/  STS.64 [R7], RZ ;  /* 0x000000ff07007388 */ /* 0x0007e40000000a00 */
.L_x_66:
[----:B------:R-:W4:Y:S01]  /*1560*/  LDCU UR5, c[0x0][0x39c] ;  /* 0x00007380ff0577ac */ /* 0x000f220008000800 */
[C---:B------:R-:W-:Y:S02]  /*1570*/  IMAD R6, R9.reuse, 0x4, R0 ;  /* 0x0000000409067824 */ /* 0x040fe400078e0200 */
[----:B------:R-:W-:-:S03]  /*1580*/  VIADD R9, R9, UR8 ;  /* 0x0000000809097c36 */ /* 0x000fc60008000000 */
[----:B------:R0:W-:Y:S02]  /*1590*/  STS [R6], RZ ;  /* 0x000000ff06007388 */ /* 0x0001e40000000800 */
[----:B----4-:R-:W-:-:S13]  /*15a0*/  ISETP.GE.AND P2, PT, R9, UR5, PT ;  /* 0x0000000509007c0c */ /* 0x010fda000bf46270 */
[----:B0-----:R-:W-:Y:S05]  /*15b0*/  @!P2 BRA `(.L_x_69) ;  /* 0xffffffec0024a947 */ /* 0x001fea000383ffff */
.L_x_60:
[----:B------:R-:W-:Y:S05]  /*15c0*/  BSYNC.RECONVERGENT B0 ;  /* 0x0000000000007941 */ /* 0x000fea0003800200 */
.L_x_59:
[----:B------:R-:W0:Y:S01]  /*15d0*/  LDCU UR4, c[0x0][0x398] ;  /* 0x00007300ff0477ac */ /* 0x000e220008000800 */
[----:B------:R-:W-:Y:S01]  /*15e0*/  BAR.SYNC.DEFER_BLOCKING 0x0 ;  /* 0x0000000000007b1d */ /* 0x000fe20000010000 */
[----:B0-----:R-:W-:-:S13]  /*15f0*/  ISETP.GE.AND P0, PT, R4, UR4, PT ;  /* 0x0000000404007c0c */ /* 0x001fda000bf06270 */
[----:B------:R-:W-:Y:S05]  /*1600*/  @P0 BRA `(.L_x_70) ;  /* 0x0000000400980947 */ /* 0x000fea0003800000 */
[----:B------:R-:W0:Y:S02]  /*1610*/  LDCU UR5, c[0x0][0x3a0] ;  /* 0x00007400ff0577ac */ /* 0x000e240008000800 */
[----:B0-----:R-:W-:-:S09]  /*1620*/  UISETP.GE.AND UP0, UPT, UR5, 0x1, UPT ;  /* 0x000000010500788c */ /* 0x001fd2000bf06270 */
[----:B------:R-:W-:Y:S05]  /*1630*/  BRA.U !UP0, `(.L_x_71) ;  /* 0x0000000108907547 */ /* 0x000fea000b800000 */
.L_x_76:
[----:B0123--:R-:W0:Y:S08]  /*1640*/  LDC.64 R6, c[0x0][0x380] ;  /* 0x0000e000ff067b82 */ /* 0x00fe300000000a00 */
[----:B------:R-:W1:Y:S01]  /*1650*/  LDC.64 R8, c[0x0][0x390] ;  /* 0x0000e400ff087b82 */ /* 0x000e620000000a00 */
[----:B0-----:R-:W-:-:S06]  /*1660*/  IMAD.WIDE R6, R4, 0x8, R6 ;  /* 0x0000000804067825 */ /* 0x001fcc00078e0206 */
[----:B------:R-:W5:Y:S01]  /*1670*/  LDG.E.64 R6, desc[UR6][R6.64] ;  /* 0x0000000606067981 */ /* 0x000f62000c1e1b00 */
[----:B-1----:R-:W-:-:S05]  /*1680*/  IMAD.WIDE R8, R4, 0x4, R8 ;  /* 0x0000000404087825 */ /* 0x002fca00078e0208 */
[----:B------:R0:W5:Y:S01]  /*1690*/  LDG.E R17, desc[UR6][R8.64] ;  /* 0x0000000608117981 */ /* 0x000162000c1e1900 */
[----:B------:R-:W-:Y:S01]  /*16a0*/  BSSY B0, `(.L_x_72) ;  /* 0x0000017000007945 */ /* 0x000fe20003800000 */
[----:B------:R-:W-:-:S07]  /*16b0*/  CS2R R14, SRZ ;  /* 0x00000000000e7805 */ /* 0x000fce000001ff00 */
.L_x_75:
[----:B-----5:R-:W-:Y:S01]  /*16c0*/  IMAD.WIDE R12, R15, 0x8, R6 ;  /* 0x000000080f0c7825 */ /* 0x020fe200078e0206 */
[----:B0-----:R-:W0:Y:S05]  /*16d0*/  LDCU UR5, c[0x0][0x3a0] ;  /* 0x00007400ff0577ac */ /* 0x001e2a0008000800 */
[----:B------:R-:W5:Y:S01]  /*16e0*/  LD.E.64 R12, desc[UR6][R12.64] ;  /* 0x000000060c0c7980 */ /* 0x000f62000c101b00 */
[----:B------:R-:W-:Y:S01]  /*16f0*/  BSSY B1, `(.L_x_73) ;  /* 0x000000e000017945 */ /* 0x000fe20003800000 */
[----:B0-----:R-:W-:Y:S02]  /*1700*/  IMAD R9, R17, UR5, R14 ;  /* 0x0000000511097c24 */ /* 0x001fe4000f8e020e */
[----:B------:R-:W-:-:S03]  /*1710*/  VIADD R14, R14, 0x1 ;  /* 0x000000010e0e7836 */ /* 0x000fc60000000000 */
[----:B------:R-:W-:Y:S02]  /*1720*/  LEA R19, R9, R2, 0x3 ;  /* 0x0000000209137211 */ /* 0x000fe400078e18ff */
[----:B------:R-:W-:-:S03]  /*1730*/  ISETP.NE.AND P1, PT, R14, UR5, PT ;  /* 0x000000050e007c0c */ /* 0x000fc6000bf25270 */
[----:B------:R0:W1:Y:S10]  /*1740*/  LDS.64 R8, [R19] ;  /* 0x0000000013087984 */ /* 0x0000740000000a00 */
.L_x_74:
[----:B-1---5:R-:W-:Y:S01]  /*1750*/  DADD R10, R12, R8 ;  /* 0x000000000c0a7229 */ /* 0x022fe20000000008 */
        /* <DEDUP_REMOVED lines=8> */
.L_x_73:
[----:B------:R-:W1:Y:S02]  /*17e0*/  LDC R8, c[0x0][0x398] ;  /* 0x0000e600ff087b82 */ /* 0x000e640000000800 */
[----:B-1----:R-:W-:Y:S01]  /*17f0*/  IMAD.IADD R15, R15, 0x1, R8 ;  /* 0x000000010f0f7824 */ /* 0x002fe200078e0208 */
[----:B------:R-:W-:Y:S06]  /*1800*/  @P1 BRA `(.L_x_75) ;  /* 0xfffffffc00ac1947 */ /* 0x000fec000383ffff */
[----:B------:R-:W-:Y:S05]  /*1810*/  BSYNC B0 ;  /* 0x0000000000007941 */ /* 0x000fea0003800000 */
.L_x_72:
[----:B------:R-:W-:Y:S01]  /*1820*/  IADD3 R4, PT, PT, R5, R4, RZ ;  /* 0x0000000405047210 */ /* 0x000fe20007ffe0ff */
[----:B------:R-:W-:-:S03]  /*1830*/  IMAD R6, R17, 0x4, R0 ;  /* 0x0000000411067824 */ /* 0x000fc600078e0200 */
[----:B------:R-:W-:Y:S02]  /*1840*/  ISETP.GE.AND P0, PT, R4, R8, PT ;  /* 0x000000080400720c */ /* 0x000fe40003f06270 */
[----:B------:R4:W-:Y:S11]  /*1850*/  ATOMS.POPC.INC.32 RZ, [R6+URZ] ;  /* 0x0000000006ff7f8c */ /* 0x0009f6000d8000ff */
[----:B----4-:R-:W-:Y:S05]  /*1860*/  @!P0 BRA `(.L_x_76) ;  /* 0xfffffffc00748947 */ /* 0x010fea000383ffff */
[----:B------:R-:W-:Y:S05]  /*1870*/  BRA `(.L_x_70) ;  /* 0x0000000000fc7947 */ /* 0x000fea0003800000 */
.L_x_71:
[----:B------:R-:W0:Y:S01]  /*1880*/  I2F.U32.RP R10, R5 ;  /* 0x00000005000a7306 */ /* 0x000e220000209000 */
[C---:B------:R-:W-:Y:S01]  /*1890*/  IADD3 R2, PT, PT, R5.reuse, R4, RZ ;  /* 0x0000000405027210 */ /* 0x040fe20007ffe0ff */
[----:B-12---:R-:W-:Y:S01]  /*18a0*/  IMAD.MOV R11, RZ, RZ, -R5 ;  /* 0x000000ffff0b7224 */ /* 0x006fe200078e0a05 */
[----:B------:R-:W-:Y:S01]  /*18b0*/  ISETP.NE.U32.AND P2, PT, R5, RZ, PT ;  /* 0x000000ff0500720c */ /* 0x000fe20003f45070 */
[----:B------:R-:W-:Y:S01]  /*18c0*/  BSSY.RECONVERGENT B0, `(.L_x_77) ;  /* 0x0000026000007945 */ /* 0x000fe20003800200 */
[C---:B------:R-:W-:Y:S02]  /*18d0*/  ISETP.GE.AND P0, PT, R2.reuse, UR4, PT ;  /* 0x0000000402007c0c */ /* 0x040fe4000bf06270 */
[----:B------:R-:W-:Y:S02]  /*18e0*/  VIMNMX R9, PT, PT, R2, UR4, !PT ;  /* 0x0000000402097c48 */ /* 0x000fe4000ffe0100 */
[----:B------:R-:W-:-:S04]  /*18f0*/  SEL R8, RZ, 0x1, P0 ;  /* 0x00000001ff087807 */ /* 0x000fc80000000000 */
[----:B------:R-:W-:Y:S01]  /*1900*/  IADD3 R2, PT, PT, R9, -R2, -R8 ;  /* 0x8000000209027210 */ /* 0x000fe20007ffe808 */
[----:B0-----:R-:W0:Y:S02]  /*1910*/  MUFU.RCP R10, R10 ;  /* 0x0000000a000a7308 */ /* 0x001e240000001000 */
[----:B0-----:R-:W-:-:S06]  /*1920*/  VIADD R6, R10, 0xffffffe ;  /* 0x0ffffffe0a067836 */ /* 0x001fcc0000000000 */
[----:B---3--:R0:W1:Y:S02]  /*1930*/  F2I.FTZ.U32.TRUNC.NTZ R7, R6 ;  /* 0x0000000600077305 */ /* 0x008064000021f000 */
[----:B0-----:R-:W-:Y:S02]  /*1940*/  IMAD.MOV.U32 R6, RZ, RZ, RZ ;  /* 0x000000ffff067224 */ /* 0x001fe400078e00ff */
[----:B-1----:R-:W-:-:S04]  /*1950*/  IMAD R11, R11, R7, RZ ;  /* 0x000000070b0b7224 */ /* 0x002fc800078e02ff */
[----:B------:R-:W-:-:S06]  /*1960*/  IMAD.HI.U32 R7, R7, R11, R6 ;  /* 0x0000000b07077227 */ /* 0x000fcc00078e0006 */
[----:B------:R-:W-:-:S04]  /*1970*/  IMAD.HI.U32 R9, R7, R2, RZ ;  /* 0x0000000207097227 */ /* 0x000fc800078e00ff */
[----:B------:R-:W-:-:S04]  /*1980*/  IMAD.MOV R6, RZ, RZ, -R9 ;  /* 0x000000ffff067224 */ /* 0x000fc800078e0a09 */
[----:B------:R-:W-:Y:S02]  /*1990*/  IMAD R2, R5, R6, R2 ;  /* 0x0000000605027224 */ /* 0x000fe400078e0202 */
[----:B------:R-:W0:Y:S03]  /*19a0*/  LDC.64 R6, c[0x0][0x390] ;  /* 0x0000e400ff067b82 */ /* 0x000e260000000a00 */
[----:B------:R-:W-:-:S13]  /*19b0*/  ISETP.GE.U32.AND P0, PT, R2, R5, PT ;  /* 0x000000050200720c */ /* 0x000fda0003f06070 */
[----:B------:R-:W-:Y:S01]  /*19c0*/  @P0 IADD3 R2, PT, PT, -R5, R2, RZ ;  /* 0x0000000205020210 */ /* 0x000fe20007ffe1ff */
[----:B------:R-:W-:-:S03]  /*19d0*/  @P0 VIADD R9, R9, 0x1 ;  /* 0x0000000109090836 */ /* 0x000fc60000000000 */
[----:B------:R-:W-:-:S13]  /*19e0*/  ISETP.GE.U32.AND P1, PT, R2, R5, PT ;  /* 0x000000050200720c */ /* 0x000fda0003f26070 */
[----:B------:R-:W-:Y:S01]  /*19f0*/  @P1 VIADD R9, R9, 0x1 ;  /* 0x0000000109091836 */ /* 0x000fe20000000000 */
[----:B------:R-:W-:-:S04]  /*1a00*/  @!P2 LOP3.LUT R9, RZ, R5, RZ, 0x33, !PT ;  /* 0x00000005ff09a212 */ /* 0x000fc800078e33ff */
[----:B------:R-:W-:-:S04]  /*1a10*/  IADD3 R2, PT, PT, R8, R9, RZ ;  /* 0x0000000908027210 */ /* 0x000fc80007ffe0ff */
[C---:B------:R-:W-:Y:S02]  /*1a20*/  LOP3.LUT R8, R2.reuse, 0x3, RZ, 0xc0, !PT ;  /* 0x0000000302087812 */ /* 0x040fe400078ec0ff */
[----:B------:R-:W-:Y:S02]  /*1a30*/  ISETP.GE.U32.AND P1, PT, R2, 0x3, PT ;  /* 0x000000030200780c */ /* 0x000fe40003f26070 */
[----:B------:R-:W-:-:S13]  /*1a40*/  ISETP.NE.AND P0, PT, R8, 0x3, PT ;  /* 0x000000030800780c */ /* 0x000fda0003f05270 */
[----:B0-----:R-:W-:Y:S05]  /*1a50*/  @!P0 BRA `(.L_x_78) ;  /* 0x0000000000308947 */ /* 0x001fea0003800000 */
[----:B------:R-:W0:Y:S01]  /*1a60*/  LDC.64 R10, c[0x0][0x390] ;  /* 0x0000e400ff0a7b82 */ /* 0x000e220000000a00 */
[----:B------:R-:W-:Y:S02]  /*1a70*/  VIADD R2, R2, 0x1 ;  /* 0x0000000102027836 */ /* 0x000fe40000000000 */
[----:B------:R-:W-:-:S03]  /*1a80*/  IMAD.MOV.U32 R12, RZ, RZ, RZ ;  /* 0x000000ffff0c7224 */ /* 0x000fc600078e00ff */
[----:B------:R-:W-:-:S07]  /*1a90*/  LOP3.LUT R13, R2, 0x3, RZ, 0xc0, !PT ;  /* 0x00000003020d7812 */ /* 0x000fce00078ec0ff */
.L_x_79:
[----:B0-----:R-:W-:-:S06]  /*1aa0*/  IMAD.WIDE R8, R4, 0x4, R10 ;  /* 0x0000000404087825 */ /* 0x001fcc00078e020a */
[----:B------:R-:W2:Y:S01]  /*1ab0*/  LDG.E R9, desc[UR6][R8.64] ;  /* 0x0000000608097981 */ /* 0x000ea2000c1e1900 */
[----:B------:R-:W-:Y:S02]  /*1ac0*/  VIADD R12, R12, 0x1 ;  /* 0x000000010c0c7836 */ /* 0x000fe40000000000 */
[----:B------:R-:W-:-:S03]  /*1ad0*/  IMAD.IADD R4, R5, 0x1, R4 ;  /* 0x0000000105047824 */ /* 0x000fc600078e0204 */
[----:B------:R-:W-:Y:S02]  /*1ae0*/  ISETP.NE.AND P0, PT, R12, R13, PT ;  /* 0x0000000d0c00720c */ /* 0x000fe40003f05270 */
[----:B-12---:R-:W-:-:S05]  /*1af0*/  LEA R2, R9, R0, 0x2 ;  /* 0x0000000009027211 */ /* 0x006fca00078e10ff */
[----:B------:R1:W-:Y:S06]  /*1b00*/  ATOMS.POPC.INC.32 RZ, [R2+URZ] ;  /* 0x0000000002ff7f8c */ /* 0x0003ec000d8000ff */
[----:B------:R-:W-:Y:S05]  /*1b10*/  @P0 BRA `(.L_x_79) ;  /* 0xfffffffc00e00947 */ /* 0x000fea000383ffff */
.L_x_78:
[----:B------:R-:W-:Y:S05]  /*1b20*/  BSYNC.RECONVERGENT B0 ;  /* 0x0000000000007941 */ /* 0x000fea0003800200 */
.L_x_77:
[----:B------:R-:W-:Y:S05]  /*1b30*/  @!P1 BRA `(.L_x_70) ;  /* 0x00000000004c9947 */ /* 0x000fea0003800000 */
.L_x_80:
[----:B------:R-:W-:-:S04]  /*1b40*/  IMAD.WIDE R14, R4, 0x4, R6 ;  /* 0x00000004040e7825 */ /* 0x000fc800078e0206 */
[C---:B------:R-:W-:Y:S02]  /*1b50*/  IMAD.WIDE R8, R5.reuse, 0x4, R14 ;  /* 0x0000000405087825 */ /* 0x040fe400078e020e */
[----:B------:R-:W1:Y:S02]  /*1b60*/  LDG.E R15, desc[UR6][R14.64] ;  /* 0x000000060e0f7981 */ /* 0x000e64000c1e1900 */
[C---:B------:R-:W-:Y:S02]  /*1b70*/  IMAD.WIDE R10, R5.reuse, 0x4, R8 ;  /* 0x00000004050a7825 */ /* 0x040fe400078e0208 */
[----:B------:R-:W2:Y:S02]  /*1b80*/  LDG.E R9, desc[UR6][R8.64] ;  /* 0x0000000608097981 */ /* 0x000ea4000c1e1900 */
[C---:B------:R-:W-:Y:S02]  /*1b90*/  IMAD.WIDE R12, R5.reuse, 0x4, R10 ;  /* 0x00000004050c7825 */ /* 0x040fe400078e020a */
[----:B------:R-:W3:Y:S04]  /*1ba0*/  LDG.E R11, desc[UR6][R10.64] ;  /* 0x000000060a0b7981 */ /* 0x000ee8000c1e1900 */
[----:B------:R-:W4:Y:S01]  /*1bb0*/  LDG.E R13, desc[UR6][R12.64] ;  /* 0x000000060c0d7981 */ /* 0x000f22000c1e1900 */
[----:B------:R-:W-:-:S05]  /*1bc0*/  IMAD R4, R5, 0x4, R4 ;  /* 0x0000000405047824 */ /* 0x000fca00078e0204 */
[----:B------:R-:W-:Y:S02]  /*1bd0*/  ISETP.GE.AND P0, PT, R4, UR4, PT ;  /* 0x0000000404007c0c */ /* 0x000fe4000bf06270 */
[----:B01----:R-:W-:-:S05]  /*1be0*/  LEA R2, R15, R0, 0x2 ;  /* 0x000000000f027211 */ /* 0x003fca00078e10ff */
[----:B------:R0:W-:Y:S01]  /*1bf0*/  ATOMS.POPC.INC.32 RZ, [R2+URZ] ;  /* 0x0000000002ff7f8c */ /* 0x0001e2000d8000ff */
[----:B--2---:R-:W-:-:S05]  /*1c00*/  IMAD R16, R9, 0x4, R0 ;  /* 0x0000000409107824 */ /* 0x004fca00078e0200 */
[----:B------:R0:W-:Y:S01]  /*1c10*/  ATOMS.POPC.INC.32 RZ, [R16+URZ] ;  /* 0x0000000010ff7f8c */ /* 0x0001e2000d8000ff */
[----:B---3--:R-:W-:Y:S01]  /*1c20*/  IMAD R17, R11, 0x4, R0 ;  /* 0x000000040b117824 */ /* 0x008fe200078e0200 */
[----:B----4-:R-:W-:-:S04]  /*1c30*/  LEA R18, R13, R0, 0x2 ;  /* 0x000000000d127211 */ /* 0x010fc800078e10ff */
[----:B------:R0:W-:Y:S04]  /*1c40*/  ATOMS.POPC.INC.32 RZ, [R17+URZ] ;  /* 0x0000000011ff7f8c */ /* 0x0001e8000d8000ff */
[----:B------:R0:W-:Y:S01]  /*1c50*/  ATOMS.POPC.INC.32 RZ, [R18+URZ] ;  /* 0x0000000012ff7f8c */ /* 0x0001e2000d8000ff */
[----:B------:R-:W-:Y:S05]  /*1c60*/  @!P0 BRA `(.L_x_80) ;  /* 0xfffffffc00b48947 */ /* 0x000fea000383ffff */
.L_x_70:
[----:B------:R-:W4:Y:S01]  /*1c70*/  LDC R8, c[0x0][0x39c] ;  /* 0x0000e700ff087b82 */ /* 0x000f220000000800 */
[----:B------:R-:W-:Y:S07]  /*1c80*/  WARPSYNC.ALL ;  /* 0x0000000000007948 */ /* 0x000fee0003800000 */
[----:B------:R-:W-:Y:S01]  /*1c90*/  BAR.SYNC.DEFER_BLOCKING 0x0 ;  /* 0x0000000000007b1d */ /* 0x000fe20000010000 */
[----:B----4-:R-:W-:-:S13]  /*1ca0*/  ISETP.GE.AND P0, PT, R3, R8, PT ;  /* 0x000000080300720c */ /* 0x010fda0003f06270 */
[----:B------:R-:W-:Y:S05]  /*1cb0*/  @P0 EXIT ;  /* 0x000000000000094d */ /* 0x000fea0003800000 */
[----:B------:R-:W4:Y:S02]  /*1cc0*/  LDCU UR4, c[0x0][0x3a0] ;  /* 0x00007400ff0477ac */ /* 0x000f240008000800 */
[----:B----4-:R-:W-:-:S09]  /*1cd0*/  UISETP.GT.AND UP0, UPT, UR4, URZ, UPT ;  /* 0x000000ff0400728c */ /* 0x010fd2000bf04270 */
[----:B------:R-:W-:Y:S05]  /*1ce0*/  BRA.U UP0, `(.L_x_81) ;  /* 0x0000000100247547 */ /* 0x000fea000b800000 */
[----:B-123--:R-:W1:Y:S02]  /*1cf0*/  LDC.64 R6, c[0x0][0x3a8] ;  /* 0x0000ea00ff067b82 */ /* 0x00ee640000000a00 */
.L_x_82:
[C---:B0-----:R-:W-:Y:S02]  /*1d00*/  IMAD R2, R3.reuse, 0x4, R0 ;  /* 0x0000000403027824 */ /* 0x041fe400078e0200 */
[----:B-12---:R-:W-:-:S03]  /*1d10*/  IMAD.WIDE R4, R3, 0x4, R6 ;  /* 0x0000000403047825 */ /* 0x006fc600078e0206 */
[----:B------:R-:W0:Y:S01]  /*1d20*/  LDS R9, [R2] ;  /* 0x0000000002097984 */ /* 0x000e220000000800 */
[----:B------:R-:W-:-:S04]  /*1d30*/  IADD3 R3, PT, PT, R3, UR8, RZ ;  /* 0x0000000803037c10 */ /* 0x000fc8000fffe0ff */
[----:B------:R-:W-:Y:S01]  /*1d40*/  ISETP.GE.AND P0, PT, R3, R8, PT ;  /* 0x000000080300720c */ /* 0x000fe20003f06270 */
[----:B0-----:R2:W-:-:S12]  /*1d50*/  REDG.E.ADD.STRONG.GPU desc[UR6][R4.64], R9 ;  /* 0x000000090400798e */ /* 0x0015d8000c12e106 */
[----:B------:R-:W-:Y:S05]  /*1d60*/  @!P0 BRA `(.L_x_82) ;  /* 0xfffffffc00e48947 */ /* 0x000fea000383ffff */
[----:B------:R-:W-:Y:S05]  /*1d70*/  EXIT ;  /* 0x000000000000794d */ /* 0x000fea0003800000 */
.L_x_81:
[----:B------:R-:W4:Y:S01]  /*1d80*/  S2UR UR5, SR_CgaCtaId ;  /* 0x00000000000579c3 */ /* 0x000f220000008800 */
[----:B------:R-:W-:Y:S02]  /*1d90*/  UMOV UR4, 0x400 ;  /* 0x0000040000047882 */ /* 0x000fe40000000000 */
[----:B----4-:R-:W-:-:S12]  /*1da0*/  ULEA UR4, UR5, UR4, 0x18 ;  /* 0x0000000405047291 */ /* 0x010fd8000f8ec0ff */
.L_x_89:
[----:B------:R-:W4:Y:S01]  /*1db0*/  LDC.64 R8, c[0x0][0x388] ;  /* 0x0000e200ff087b82 */ /* 0x000f220000000a00 */
[----:B------:R-:W-:Y:S01]  /*1dc0*/  BSSY B0, `(.L_x_83) ;  /* 0x0000038000007945 */ /* 0x000fe20003800000 */
[----:B01----:R-:W-:Y:S02]  /*1dd0*/  IMAD.MOV.U32 R2, RZ, RZ, RZ ;  /* 0x000000ffff027224 */ /* 0x003fe400078e00ff */
[----:B----4-:R-:W-:-:S07]  /*1de0*/  IMAD.WIDE R8, R3, 0x8, R8 ;  /* 0x0000000803087825 */ /* 0x010fce00078e0208 */
.L_x_88:
[----:B0-2---:R-:W2:Y:S01]  /*1df0*/  LDG.E.64 R10, desc[UR6][R8.64] ;  /* 0x00000006080a7981 */ /* 0x005ea2000c1e1b00 */
[----:B------:R-:W0:Y:S01]  /*1e00*/  LDC R6, c[0x0][0x3a0] ;  /* 0x0000e800ff067b82 */ /* 0x000e220000000800 */
[----:B---3--:R-:W-:-:S05]  /*1e10*/  IMAD.IADD R7, R2, 0x1, R3 ;  /* 0x0000000102077824 */ /* 0x008fca00078e0203 */
[----:B------:R-:W-:Y:S02]  /*1e20*/  IABS R16, R7 ;  /* 0x0000000700107213 */ /* 0x000fe40000000000 */
[----:B------:R-:W-:Y:S02]  /*1e30*/  ISETP.GE.AND P1, PT, R7, RZ, PT ;  /* 0x000000ff0700720c */ /* 0x000fe40003f26270 */
[----:B0-----:R-:W-:Y:S02]  /*1e40*/  IABS R13, R6 ;  /* 0x00000006000d7213 */ /* 0x001fe40000000000 */
[----:B------:R-:W-:Y:S02]  /*1e50*/  ISETP.NE.AND P2, PT, R6, RZ, PT ;  /* 0x000000ff0600720c */ /* 0x000fe40003f45270 */
[----:B------:R-:W0:Y:S08]  /*1e60*/  I2F.RP R12, R13 ;  /* 0x0000000d000c7306 */ /* 0x000e300000209400 */
[----:B0-----:R-:W0:Y:S02]  /*1e70*/  MUFU.RCP R12, R12 ;  /* 0x0000000c000c7308 */ /* 0x001e240000001000 */
[----:B0-----:R-:W-:-:S06]  /*1e80*/  VIADD R14, R12, 0xffffffe ;  /* 0x0ffffffe0c0e7836 */ /* 0x001fcc0000000000 */
[----:B------:R-:W0:Y:S02]  /*1e90*/  F2I.FTZ.U32.TRUNC.NTZ R5, R14 ;  /* 0x0000000e00057305 */ /* 0x000e24000021f000 */
[----:B0-----:R-:W-:-:S05]  /*1ea0*/  IADD3 R4, PT, PT, RZ, -R5, RZ ;  /* 0x80000005ff047210 */ /* 0x001fca0007ffe0ff */
[----:B------:R-:W-:Y:S02]  /*1eb0*/  IMAD R15, R4, R13, RZ ;  /* 0x0000000d040f7224 */ /* 0x000fe400078e02ff */
[----:B------:R-:W-:-:S04]  /*1ec0*/  IMAD.MOV.U32 R4, RZ, RZ, RZ ;  /* 0x000000ffff047224 */ /* 0x000fc800078e00ff */
[----:B------:R-:W-:Y:S01]  /*1ed0*/  IMAD.HI.U32 R4, R5, R15, R4 ;  /* 0x0000000f05047227 */ /* 0x000fe200078e0004 */
[----:B------:R-:W-:-:S05]  /*1ee0*/  MOV R5, R16 ;  /* 0x0000001000057202 */ /* 0x000fca0000000f00 */
[----:B------:R-:W-:-:S04]  /*1ef0*/  IMAD.HI.U32 R4, R4, R5, RZ ;  /* 0x0000000504047227 */ /* 0x000fc800078e00ff */
[----:B------:R-:W-:-:S04]  /*1f00*/  IMAD.MOV R4, RZ, RZ, -R4 ;  /* 0x000000ffff047224 */ /* 0x000fc800078e0a04 */
[----:B------:R-:W-:-:S05]  /*1f10*/  IMAD R4, R13, R4, R5 ;  /* 0x000000040d047224 */ /* 0x000fca00078e0205 */
[----:B------:R-:W-:-:S13]  /*1f20*/  ISETP.GT.U32.AND P0, PT, R13, R4, PT ;  /* 0x000000040d00720c */ /* 0x000fda0003f04070 */
[----:B------:R-:W-:-:S05]  /*1f30*/  @!P0 IMAD.IADD R4, R4, 0x1, -R13 ;  /* 0x0000000104048824 */ /* 0x000fca00078e0a0d */
[----:B------:R-:W-:-:S13]  /*1f40*/  ISETP.GT.U32.AND P0, PT, R13, R4, PT ;  /* 0x000000040d00720c */ /* 0x000fda0003f04070 */
[----:B------:R-:W-:-:S05]  /*1f50*/  @!P0 IADD3 R4, PT, PT, R4, -R13, RZ ;  /* 0x8000000d04048210 */ /* 0x000fca0007ffe0ff */
[----:B------:R-:W-:-:S04]  /*1f60*/  IMAD.MOV.U32 R7, RZ, RZ, R4 ;  /* 0x000000ffff077224 */ /* 0x000fc800078e0004 */
[----:B------:R-:W-:Y:S01]  /*1f70*/  @!P1 IMAD.MOV R7, RZ, RZ, -R7 ;  /* 0x000000ffff079224 */ /* 0x000fe200078e0a07 */
[----:B------:R-:W-:-:S05]  /*1f80*/  @!P2 LOP3.LUT R7, RZ, R6, RZ, 0x33, !PT ;  /* 0x00000006ff07a212 */ /* 0x000fca00078e33ff */
[----:B--2---:R-:W-:-:S05]  /*1f90*/  IMAD.WIDE R10, R7, 0x8, R10 ;  /* 0x00000008070a7825 */ /* 0x004fca00078e020a */
[----:B------:R0:W5:Y:S01]  /*1fa0*/  LD.E.64 R4, desc[UR6][R10.64] ;  /* 0x000000060a047980 */ /* 0x000162000c101b00 */
[-C--:B------:R-:W-:Y:S01]  /*1fb0*/  IMAD R7, R3, R6.reuse, R7 ;  /* 0x0000000603077224 */ /* 0x080fe200078e0207 */
[----:B------:R-:W-:Y:S01]  /*1fc0*/  IADD3 R2, PT, PT, R2, 0x1, RZ ;  /* 0x0000000102027810 */ /* 0x000fe20007ffe0ff */
[----:B------:R-:W-:Y:S03]  /*1fd0*/  BSSY B1, `(.L_x_84) ;  /* 0x0000015000017945 */ /* 0x000fe60003800000 */
[----:B------:R-:W-:Y:S02]  /*1fe0*/  LEA R7, R7, UR4, 0x3 ;  /* 0x0000000407077c11 */ /* 0x000fe4000f8e18ff */
[----:B------:R-:W-:-:S03]  /*1ff0*/  ISETP.NE.AND P1, PT, R2, R6, PT ;  /* 0x000000060200720c */ /* 0x000fc60003f25270 */
[----:B------:R0:W1:Y:S10]  /*2000*/  LDS.64 R14, [R7] ;  /* 0x00000000070e7984 */ /* 0x0000740000000a00 */
.L_x_87:
[----:B01---5:R-:W-:Y:S01]  /*2010*/  DADD R6, R14, R4 ;  /* 0x000000000e067229 */ /* 0x023fe20000000004 */
[----:B------:R-:W-:Y:S06]  /*2020*/  YIELD ;  /* 0x0000000000007946 */ /* 0x000fec0003800000 */
[----:B------:R0:W5:Y:S01]  /*2030*/  ATOM.E.CAS.64.STRONG.GPU P0, R12, [R10], R4, R6 ;  /* 0x000000040a0c738b */ /* 0x000162000010e506 */
[----:B------:R-:W-:Y:S04]  /*2040*/  BSSY.RECONVERGENT B2, `(.L_x_85) ;  /* 0x0000008000027945 */ /* 0x000fe80003800200 */
[----:B0-----:R-:W-:Y:S05]  /*2050*/  @P0 BRA `(.L_x_86) ;  /* 0x0000000000180947 */ /* 0x001fea0003800000 */
[----:B-----5:R-:W2:Y:S02]  /*2060*/  LD.E.64 R12, [R10] ;  /* 0x000000000a0c7980 */ /* 0x020ea40000100b00 */
[----:B--2---:R-:W-:-:S04]  /*2070*/  ISETP.EQ.U32.AND P0, PT, R12, R4, PT ;  /* 0x000000040c00720c */ /* 0x004fc80003f02070 */
[----:B------:R-:W-:-:S04]  /*2080*/  ISETP.EQ.U32.AND.EX P0, PT, R13, R5, PT, P0 ;  /* 0x000000050d00720c */ /* 0x000fc80003f02100 */
[----:B------:R-:W-:Y:S02]  /*2090*/  SEL R6, R6, R12, P0 ;  /* 0x0000000c06067207 */ /* 0x000fe40000000000 */
[----:B------:R-:W-:-:S05]  /*20a0*/  SEL R7, R7, R13, P0 ;  /* 0x0000000d07077207 */ /* 0x000fca0000000000 */
[----:B------:R0:W-:Y:S02]  /*20b0*/  ST.E.64 [R10], R6 ;  /* 0x000000000a007385 */ /* 0x0001e40000100b06 */
.L_x_86:
[----:B------:R-:W-:Y:S05]  /*20c0*/  BSYNC.RECONVERGENT B2 ;  /* 0x0000000000027941 */ /* 0x000fea0003800200 */
.L_x_85:
[----:B-----5:R-:W-:Y:S01]  /*20d0*/  ISETP.NE.U32.AND P0, PT, R4, R12, PT ;  /* 0x0000000c0400720c */ /* 0x020fe20003f05070 */
[----:B------:R-:W-:-:S03]  /*20e0*/  IMAD.MOV.U32 R4, RZ, RZ, R12 ;  /* 0x000000ffff047224 */ /* 0x000fc600078e000c */
[----:B------:R-:W-:Y:S01]  /*20f0*/  ISETP.NE.AND.EX P0, PT, R5, R13, PT, P0 ;  /* 0x0000000d0500720c */ /* 0x000fe20003f05300 */
[----:B------:R-:W-:-:S12]  /*2100*/  IMAD.MOV.U32 R5, RZ, RZ, R13 ;  /* 0x000000ffff057224 */ /* 0x000fd800078e000d */
[----:B------:R-:W-:Y:S05]  /*2110*/  @P0 BRA `(.L_x_87) ;  /* 0xfffffffc00bc0947 */ /* 0x000fea000383ffff */
[----:B------:R-:W-:Y:S05]  /*2120*/  BSYNC B1 ;  /* 0x0000000000017941 */ /* 0x000fea0003800000 */
.L_x_84:
[----:B------:R-:W-:Y:S05]  /*2130*/  @P1 BRA `(.L_x_88) ;  /* 0xfffffffc002c1947 */ /* 0x000fea000383ffff */
[----:B------:R-:W-:Y:S05]  /*2140*/  BSYNC B0 ;  /* 0x0000000000007941 */ /* 0x000fea0003800000 */
.L_x_83:
[C---:B------:R-:W-:Y:S01]  /*2150*/  LEA R2, R3.reuse, R0, 0x2 ;  /* 0x0000000003027211 */ /* 0x040fe200078e10ff */
[----:B------:R-:W1:Y:S01]  /*2160*/  LDC.64 R4, c[0x0][0x3a8] ;  /* 0x0000ea00ff047b82 */ /* 0x000e620000000a00 */
[----:B------:R-:W2:Y:S03]  /*2170*/  LDCU UR5, c[0x0][0x39c] ;  /* 0x00007380ff0577ac */ /* 0x000ea60008000800 */
[----:B0-----:R-:W0:Y:S01]  /*2180*/  LDS R7, [R2] ;  /* 0x0000000002077984 */ /* 0x001e220000000800 */
[----:B-1----:R-:W-:-:S04]  /*2190*/  IMAD.WIDE R4, R3, 0x4, R4 ;  /* 0x0000000403047825 */ /* 0x002fc800078e0204 */
[----:B------:R-:W-:-:S05]  /*21a0*/  VIADD R3, R3, UR8 ;  /* 0x0000000803037c36 */ /* 0x000fca0008000000 */
[----:B--2---:R-:W-:Y:S01]  /*21b0*/  ISETP.GE.AND P0, PT, R3, UR5, PT ;  /* 0x0000000503007c0c */ /* 0x004fe2000bf06270 */
[----:B0-----:R4:W-:-:S12]  /*21c0*/  REDG.E.ADD.STRONG.GPU desc[UR6][R4.64], R7 ;  /* 0x000000070400798e */ /* 0x0019d8000c12e106 */
[----:B----4-:R-:W-:Y:S05]  /*21d0*/  @!P0 BRA `(.L_x_89) ;  /* 0xfffffff800f48947 */ /* 0x010fea000383ffff */
[----:B------:R-:W-:Y:S05]  /*21e0*/  EXIT ;  /* 0x000000000000794d */ /* 0x000fea0003800000 */
.L_x_90:
        /* <DEDUP_REMOVED lines=9> */
.L_x_144:


//--------------------- .text._Z18set_centroids_zeroPPdiiPi --------------------------
	.section	.text._Z18set_centroids_zeroPPdiiPi,"ax",@progbits
	.align	128
        .global         _Z18set_centroids_zeroPPdiiPi
        .type           _Z18set_centroids_zeroPPdiiPi,@function
        .size           _Z18set_centroids_zeroPPdiiPi,(.L_x_145 - _Z18set_centroids_zeroPPdiiPi)
        .other          _Z18set_centroids_zeroPPdiiPi,@"STO_CUDA_ENTRY STV_DEFAULT"
_Z18set_centroids_zeroPPdiiPi:
.text._Z18set_centroids_zeroPPdiiPi:
[----:B------:R-:W-:Y:S01]  /*0000*/  LDC R1, c[0x0][0x37c] ;  /* 0x0000df00ff017b82 */ /* 0x000fe20000000800 */
[----:B------:R-:W0:Y:S01]  /*0010*/  S2R R5, SR_CTAID.X ;  /* 0x0000000000057919 */ /* 0x000e220000002500 */
[----:B------:R-:W1:Y:S06]  /*0020*/  LDCU UR4, c[0x0][0x360] ;  /* 0x00006c00ff0477ac */ /* 0x000e6c0008000800 */
[----:B------:R-:W1:Y:S01]  /*0030*/  LDC R0, c[0x0][0x370] ;  /* 0x0000dc00ff007b82 */ /* 0x000e620000000800 */
[----:B------:R-:W0:Y:S01]  /*0040*/  S2R R2, SR_TID.X ;  /* 0x0000000000027919 */ /* 0x000e220000002100 */
[----:B------:R-:W2:Y:S01]  /*0050*/  LDCU UR5, c[0x0][0x388] ;  /* 0x00007100ff0577ac */ /* 0x000ea20008000800 */
[----:B-1----:R-:W-:-:S02]  /*0060*/  IMAD R0, R0, UR4, RZ ;  /* 0x0000000400007c24 */ /* 0x002fc4000f8e02ff */
[----:B0-----:R-:W-:-:S05]  /*0070*/  IMAD R5, R5, UR4, R2 ;  /* 0x0000000405057c24 */ /* 0x001fca000f8e0202 */
[----:B--2---:R-:W-:-:S13]  /*0080*/  ISETP.GE.AND P0, PT, R5, UR5, PT ;  /* 0x0000000505007c0c */ /* 0x004fda000bf06270 */
[----:B------:R-:W-:Y:S05]  /*0090*/  @P0 EXIT ;  /* 0x000000000000094d */ /* 0x000fea0003800000 */
[----:B------:R-:W0:Y:S01]  /*00a0*/  LDCU UR4, c[0x0][0x38c] ;  /* 0x00007180ff0477ac */ /* 0x000e220008000800 */
[----:B------:R-:W1:Y:S01]  /*00b0*/  LDCU.64 UR10, c[0x0][0x358] ;  /* 0x00006b00ff0a77ac */ /* 0x000e620008000a00 */
[----:B0-----:R-:W-:-:S09]  /*00c0*/  UISETP.GE.AND UP0, UPT, UR4, 0x1, UPT ;  /* 0x000000010400788c */ /* 0x001fd2000bf06270 */
[----:B-1----:R-:W-:Y:S05]  /*00d0*/  BRA.U !UP0, `(.L_x_91) ;  /* 0x00000009086c7547 */ /* 0x002fea000b800000 */
[----:B------:R-:W-:Y:S02]  /*00e0*/  ULOP3.LUT UR5, UR4, 0xf, URZ, 0xc0, !UPT ;  /* 0x0000000f04057892 */ /* 0x000fe4000f8ec0ff */
[----:B------:R-:W-:Y:S02]  /*00f0*/  ULOP3.LUT UR7, UR4, 0x7, URZ, 0xc0, !UPT ;  /* 0x0000000704077892 */ /* 0x000fe4000f8ec0ff */
[----:B------:R-:W-:Y:S02]  /*0100*/  ULOP3.LUT UR9, UR4, 0x7ffffff0, URZ, 0xc0, !UPT ;  /* 0x7ffffff004097892 */ /* 0x000fe4000f8ec0ff */
[----:B------:R-:W-:Y:S02]  /*0110*/  UIADD3 UR6, UPT, UPT, UR5, -0x1, URZ ;  /* 0xffffffff05067890 */ /* 0x000fe4000fffe0ff */
[----:B------:R-:W-:Y:S02]  /*0120*/  UIADD3 UR8, UPT, UPT, UR7, -0x1, URZ ;  /* 0xffffffff07087890 */ /* 0x000fe4000fffe0ff */
[----:B------:R-:W-:-:S02]  /*0130*/  ULOP3.LUT UR4, UR4, 0x3, URZ, 0xc0, !UPT ;  /* 0x0000000304047892 */ /* 0x000fc4000f8ec0ff */
[----:B------:R-:W-:Y:S02]  /*0140*/  UIADD3 UR12, UPT, UPT, -UR9, URZ, URZ ;  /* 0x000000ff090c7290 */ /* 0x000fe4000fffe1ff */
[----:B------:R-:W-:Y:S02]  /*0150*/  UISETP.GE.U32.AND UP0, UPT, UR6, 0x7, UPT ;  /* 0x000000070600788c */ /* 0x000fe4000bf06070 */
[----:B------:R-:W-:-:S11]  /*0160*/  UISETP.GE.U32.AND UP1, UPT, UR8, 0x3, UPT ;  /* 0x000000030800788c */ /* 0x000fd6000bf26070 */
.L_x_97:
[----:B------:R-:W0:Y:S01]  /*0170*/  LDCU UR6, c[0x0][0x38c] ;  /* 0x00007180ff0677ac */ /* 0x000e220008000800 */
[----:B------:R-:W1:Y:S01]  /*0180*/  LDC.64 R2, c[0x0][0x380] ;  /* 0x0000e000ff027b82 */ /* 0x000e620000000a00 */
[----:B------:R-:W-:Y:S01]  /*0190*/  IMAD.MOV.U32 R4, RZ, RZ, RZ ;  /* 0x000000ffff047224 */ /* 0x000fe200078e00ff */
[----:B0-----:R-:W-:Y:S01]  /*01a0*/  UISETP.GE.U32.AND UP2, UPT, UR6, 0x10, UPT ;  /* 0x000000100600788c */ /* 0x001fe2000bf46070 */
[----:B-1----:R-:W-:-:S08]  /*01b0*/  IMAD.WIDE R2, R5, 0x8, R2 ;  /* 0x0000000805027825 */ /* 0x002fd000078e0202 */
[----:B--234-:R-:W-:Y:S05]  /*01c0*/  BRA.U !UP2, `(.L_x_92) ;  /* 0x000000050a247547 */ /* 0x01cfea000b800000 */
[----:B------:R-:W-:Y:S02]  /*01d0*/  HFMA2 R4, -RZ, RZ, 0, 0 ;  /* 0x00000000ff047431 */ /* 0x000fe400000001ff */
[----:B------:R-:W-:Y:S02]  /*01e0*/  IMAD.MOV.U32 R6, RZ, RZ, RZ ;  /* 0x000000ffff067224 */ /* 0x000fe400078e00ff */
[----:B------:R-:W-:-:S07]  /*01f0*/  IMAD.U32 R7, RZ, RZ, UR12 ;  /* 0x0000000cff077e24 */ /* 0x000fce000f8e00ff */
.L_x_93:
[----:B------:R-:W2:Y:S02]  /*0200*/  LDG.E.64 R8, desc[UR10][R2.64] ;  /* 0x0000000a02087981 */ /* 0x000ea4000c1e1b00 */
[----:B--2---:R-:W-:-:S05]  /*0210*/  IADD3 R10, P0, PT, R8, R6, RZ ;  /* 0x00000006080a7210 */ /* 0x004fca0007f1e0ff */
[----:B------:R-:W-:-:S05]  /*0220*/  IMAD.X R11, R9, 0x1, R4, P0 ;  /* 0x00000001090b7824 */ /* 0x000fca00000e0604 */
[----:B------:R0:W-:Y:S04]  /*0230*/  STG.E.64 desc[UR10][R10.64], RZ ;  /* 0x000000ff0a007986 */ /* 0x0001e8000c101b0a */
[----:B------:R-:W2:Y:S02]  /*0240*/  LDG.E.64 R8, desc[UR10][R2.64] ;  /* 0x0000000a02087981 */ /* 0x000ea4000c1e1b00 */
[----:B--2---:R-:W-:-:S04]  /*0250*/  IADD3 R12, P0, PT, R8, R6, RZ ;  /* 0x00000006080c7210 */ /* 0x004fc80007f1e0ff */
[----:B------:R-:W-:-:S05]  /*0260*/  IADD3.X R13, PT, PT, R9, R4, RZ, P0, !PT ;  /* 0x00000004090d7210 */ /* 0x000fca00007fe4ff */
[----:B------:R1:W-:Y:S04]  /*0270*/  STG.E.64 desc[UR10][R12.64+0x8], RZ ;  /* 0x000008ff0c007986 */ /* 0x0003e8000c101b0a */
[----:B------:R-:W2:Y:S02]  /*0280*/  LDG.E.64 R8, desc[UR10][R2.64] ;  /* 0x0000000a02087981 */ /* 0x000ea4000c1e1b00 */
[----:B--2---:R-:W-:-:S05]  /*0290*/  IADD3 R14, P0, PT, R8, R6, RZ ;  /* 0x00000006080e7210 */ /* 0x004fca0007f1e0ff */
[----:B------:R-:W-:-:S05]  /*02a0*/  IMAD.X R15, R9, 0x1, R4, P0 ;  /* 0x00000001090f7824 */ /* 0x000fca00000e0604 */
[----:B------:R2:W-:Y:S04]  /*02b0*/  STG.E.64 desc[UR10][R14.64+0x10], RZ ;  /* 0x000010ff0e007986 */ /* 0x0005e8000c101b0a */
[----:B------:R-:W3:Y:S02]  /*02c0*/  LDG.E.64 R8, desc[UR10][R2.64] ;  /* 0x0000000a02087981 */ /* 0x000ee4000c1e1b00 */
[----:B---3--:R-:W-:-:S05]  /*02d0*/  IADD3 R16, P0, PT, R8, R6, RZ ;  /* 0x0000000608107210 */ /* 0x008fca0007f1e0ff */
[----:B------:R-:W-:-:S05]  /*02e0*/  IMAD.X R17, R9, 0x1, R4, P0 ;  /* 0x0000000109117824 */ /* 0x000fca00000e0604 */
[----:B------:R3:W-:Y:S04]  /*02f0*/  STG.E.64 desc[UR10][R16.64+0x18], RZ ;  /* 0x000018ff10007986 */ /* 0x0007e8000c101b0a */
[----:B------:R-:W0:Y:S02]  /*0300*/  LDG.E.64 R8, desc[UR10][R2.64] ;  /* 0x0000000a02087981 */ /* 0x000e24000c1e1b00 */
[----:B0-----:R-:W-:-:S04]  /*0310*/  IADD3 R10, P0, PT, R8, R6, RZ ;  /* 0x00000006080a7210 */ /* 0x001fc80007f1e0ff */
[----:B------:R-:W-:-:S05]  /*0320*/  IADD3.X R11, PT, PT, R9, R4, RZ, P0, !PT ;  /* 0x00000004090b7210 */ /* 0x000fca00007fe4ff */
[----:B------:R0:W-:Y:S04]  /*0330*/  STG.E.64 desc[UR10][R10.64+0x20], RZ ;  /* 0x000020ff0a007986 */ /* 0x0001e8000c101b0a */
[----:B------:R-:W1:Y:S02]  /*0340*/  LDG.E.64 R8, desc[UR10][R2.64] ;  /* 0x0000000a02087981 */ /* 0x000e64000c1e1b00 */
[----:B-1----:R-:W-:-:S05]  /*0350*/  IADD3 R12, P0, PT, R8, R6, RZ ;  /* 0x00000006080c7210 */ /* 0x002fca0007f1e0ff */
[----:B------:R-:W-:-:S05]  /*0360*/  IMAD.X R13, R9, 0x1, R4, P0 ;  /* 0x00000001090d7824 */ /* 0x000fca00000e0604 */
[----:B------:R1:W-:Y:S04]  /*0370*/  STG.E.64 desc[UR10][R12.64+0x28], RZ ;  /* 0x000028ff0c007986 */ /* 0x0003e8000c101b0a */
[----:B------:R-:W2:Y:S02]  /*0380*/  LDG.E.64 R8, desc[UR10][R2.64] ;  /* 0x0000000a02087981 */ /* 0x000ea4000c1e1b00 */
[----:B--2---:R-:W-:-:S05]  /*0390*/  IADD3 R14, P0, PT, R8, R6, RZ ;  /* 0x00000006080e7210 */ /* 0x004fca0007f1e0ff */
[----:B------:R-:W-:-:S05]  /*03a0*/  IMAD.X R15, R9, 0x1, R4, P0 ;  /* 0x00000001090f7824 */ /* 0x000fca00000e0604 */
[----:B------:R2:W-:Y:S04]  /*03b0*/  STG.E.64 desc[UR10][R14.64+0x30], RZ ;  /* 0x000030ff0e007986 */ /* 0x0005e8000c101b0a */
[----:B------:R-:W3:Y:S02]  /*03c0*/  LDG.E.64 R8, desc[UR10][R2.64] ;  /* 0x0000000a02087981 */ /* 0x000ee4000c1e1b00 */
[----:B---3--:R-:W-:-:S04]  /*03d0*/  IADD3 R16, P0, PT, R8, R6, RZ ;  /* 0x0000000608107210 */ /* 0x008fc80007f1e0ff */
[----:B------:R-:W-:-:S05]  /*03e0*/  IADD3.X R17, PT, PT, R9, R4, RZ, P0, !PT ;  /* 0x0000000409117210 */ /* 0x000fca00007fe4ff */
[----:B------:R3:W-:Y:S04]  /*03f0*/  STG.E.64 desc[UR10][R16.64+0x38], RZ ;  /* 0x000038ff10007986 */ /* 0x0007e8000c101b0a */
[----:B------:R-:W0:Y:S02]  /*0400*/  LDG.E.64 R8, desc[UR10][R2.64] ;  /* 0x0000000a02087981 */ /* 0x000e24000c1e1b00 */
[----:B0-----:R-:W-:-:S05]  /*0410*/  IADD3 R10, P0, PT, R8, R6, RZ ;  /* 0x00000006080a7210 */ /* 0x001fca0007f1e0ff */
[----:B------:R-:W-:-:S05]  /*0420*/  IMAD.X R11, R9, 0x1, R4, P0 ;  /* 0x00000001090b7824 */ /* 0x000fca00000e0604 */
[----:B------:R0:W-:Y:S04]  /*0430*/  STG.E.64 desc[UR10][R10.64+0x40], RZ ;  /* 0x000040ff0a007986 */ /* 0x0001e8000c101b0a */
[----:B------:R-:W1:Y:S02]  /*0440*/  LDG.E.64 R8, desc[UR10][R2.64] ;  /* 0x0000000a02087981 */ /* 0x000e64000c1e1b00 */
[----:B-1----:R-:W-:-:S04]  /*0450*/  IADD3 R12, P0, PT, R8, R6, RZ ;  /* 0x00000006080c7210 */ /* 0x002fc80007f1e0ff */
[----:B------:R-:W-:-:S05]  /*0460*/  IADD3.X R13, PT, PT, R9, R4, RZ, P0, !PT ;  /* 0x00000004090d7210 */ /* 0x000fca00007fe4ff */
        /* <DEDUP_REMOVED lines=21> */
[----:B------:R-:W2:Y:S01]  /*05c0*/  LDG.E.64 R8, desc[UR10][R2.64] ;  /* 0x0000000a02087981 */ /* 0x000ea2000c1e1b00 */
[----:B------:R-:W-:Y:S01]  /*05d0*/  VIADD R7, R7, 0x10 ;  /* 0x0000001007077836 */ /* 0x000fe20000000000 */
[----:B--2---:R-:W-:Y:S02]  /*05e0*/  IADD3 R8, P0, PT, R8, R6, RZ ;  /* 0x0000000608087210 */ /* 0x004fe40007f1e0ff */
[----:B------:R-:W-:Y:S02]  /*05f0*/  IADD3 R6, P1, PT, R6, 0x80, RZ ;  /* 0x0000008006067810 */ /* 0x000fe40007f3e0ff */
[----:B------:R-:W-:-:S02]  /*0600*/  IADD3.X R9, PT, PT, R9, R4, RZ, P0, !PT ;  /* 0x0000000409097210 */ /* 0x000fc400007fe4ff */
[----:B------:R-:W-:Y:S02]  /*0610*/  ISETP.NE.AND P0, PT, R7, RZ, PT ;  /* 0x000000ff0700720c */ /* 0x000fe40003f05270 */
[----:B------:R-:W-:Y:S01]  /*0620*/  IADD3.X R4, PT, PT, RZ, R4, RZ, P1, !PT ;  /* 0x00000004ff047210 */ /* 0x000fe20000ffe4ff */
[----:B------:R3:W-:Y:S10]  /*0630*/  STG.E.64 desc[UR10][R8.64+0x78], RZ ;  /* 0x000078ff08007986 */ /* 0x0007f4000c101b0a */
[----:B---3--:R-:W-:Y:S05]  /*0640*/  @P0 BRA `(.L_x_93) ;  /* 0xfffffff800ec0947 */ /* 0x008fea000383ffff */
[----:B------:R-:W-:-:S07]  /*0650*/  IMAD.U32 R4, RZ, RZ, UR9 ;  /* 0x00000009ff047e24 */ /* 0x000fce000f8e00ff */
.L_x_92:
[----:B------:R-:W-:-:S09]  /*0660*/  UISETP.NE.AND UP2, UPT, UR5, URZ, UPT ;  /* 0x000000ff0500728c */ /* 0x000fd2000bf45270 */
[----:B------:R-:W-:Y:S05]  /*0670*/  BRA.U !UP2, `(.L_x_94) ;  /* 0x000000010ae47547 */ /* 0x000fea000b800000 */
[----:B------:R-:W-:Y:S01]  /*0680*/  UISETP.NE.AND UP2, UPT, UR7, URZ, UPT ;  /* 0x000000ff0700728c */ /* 0x000fe2000bf45270 */
[----:B------:R-:W-:Y:S10]  /*0690*/  BRA.U !UP0, `(.L_x_95) ;  /* 0x0000000108647547 */ /* 0x000ff4000b800000 */
[----:B------:R-:W2:Y:S02]  /*06a0*/  LDG.E.64 R6, desc[UR10][R2.64] ;  /* 0x0000000a02067981 */ /* 0x000ea4000c1e1b00 */
[----:B--2---:R-:W-:-:S05]  /*06b0*/  IMAD.WIDE.U32 R6, R4, 0x8, R6 ;  /* 0x0000000804067825 */ /* 0x004fca00078e0006 */
[----:B------:R0:W-:Y:S04]  /*06c0*/  STG.E.64 desc[UR10][R6.64], RZ ;  /* 0x000000ff06007986 */ /* 0x0001e8000c101b0a */
[----:B------:R-:W2:Y:S02]  /*06d0*/  LDG.E.64 R8, desc[UR10][R2.64] ;  /* 0x0000000a02087981 */ /* 0x000ea4000c1e1b00 */
[----:B--2---:R-:W-:-:S05]  /*06e0*/  IMAD.WIDE.U32 R8, R4, 0x8, R8 ;  /* 0x0000000804087825 */ /* 0x004fca00078e0008 */
[----:B------:R1:W-:Y:S04]  /*06f0*/  STG.E.64 desc[UR10][R8.64+0x8], RZ ;  /* 0x000008ff08007986 */ /* 0x0003e8000c101b0a */
[----:B------:R-:W2:Y:S02]  /*0700*/  LDG.E.64 R10, desc[UR10][R2.64] ;  /* 0x0000000a020a7981 */ /* 0x000ea4000c1e1b00 */
[----:B--2---:R-:W-:-:S05]  /*0710*/  IMAD.WIDE.U32 R10, R4, 0x8, R10 ;  /* 0x00000008040a7825 */ /* 0x004fca00078e000a */
[----:B------:R2:W-:Y:S04]  /*0720*/  STG.E.64 desc[UR10][R10.64+0x10], RZ ;  /* 0x000010ff0a007986 */ /* 0x0005e8000c101b0a */
[----:B------:R-:W3:Y:S02]  /*0730*/  LDG.E.64 R12, desc[UR10][R2.64] ;  /* 0x0000000a020c7981 */ /* 0x000ee4000c1e1b00 */
[----:B---3--:R-:W-:-:S05]  /*0740*/  IMAD.WIDE.U32 R12, R4, 0x8, R12 ;  /* 0x00000008040c7825 */ /* 0x008fca00078e000c */
[----:B------:R3:W-:Y:S04]  /*0750*/  STG.E.64 desc[UR10][R12.64+0x18], RZ ;  /* 0x000018ff0c007986 */ /* 0x0007e8000c101b0a */
[----:B------:R-:W4:Y:S02]  /*0760*/  LDG.E.64 R14, desc[UR10][R2.64] ;  /* 0x0000000a020e7981 */ /* 0x000f24000c1e1b00 */
[----:B----4-:R-:W-:-:S05]  /*0770*/  IMAD.WIDE.U32 R14, R4, 0x8, R14 ;  /* 0x00000008040e7825 */ /* 0x010fca00078e000e */
[----:B------:R3:W-:Y:S04]  /*0780*/  STG.E.64 desc[UR10][R14.64+0x20], RZ ;  /* 0x000020ff0e007986 */ /* 0x0007e8000c101b0a */
[----:B0-----:R-:W4:Y:S02]  /*0790*/  LDG.E.64 R6, desc[UR10][R2.64] ;  /* 0x0000000a02067981 */ /* 0x001f24000c1e1b00 */
[----:B----4-:R-:W-:-:S05]  /*07a0*/  IMAD.WIDE.U32 R6, R4, 0x8, R6 ;  /* 0x0000000804067825 */ /* 0x010fca00078e0006 */
[----:B------:R3:W-:Y:S04]  /*07b0*/  STG.E.64 desc[UR10][R6.64+0x28], RZ ;  /* 0x000028ff06007986 */ /* 0x0007e8000c101b0a */
[----:B-1----:R-:W4:Y:S02]  /*07c0*/  LDG.E.64 R8, desc[UR10][R2.64] ;  /* 0x0000000a02087981 */ /* 0x002f24000c1e1b00 */
[----:B----4-:R-:W-:-:S05]  /*07d0*/  IMAD.WIDE.U32 R8, R4, 0x8, R8 ;  /* 0x0000000804087825 */ /* 0x010fca00078e0008 */
[----:B------:R3:W-:Y:S04]  /*07e0*/  STG.E.64 desc[UR10][R8.64+0x30], RZ ;  /* 0x000030ff08007986 */ /* 0x0007e8000c101b0a */
[----:B--2---:R-:W2:Y:S02]  /*07f0*/  LDG.E.64 R10, desc[UR10][R2.64] ;  /* 0x0000000a020a7981 */ /* 0x004ea4000c1e1b00 */
[C---:B--2---:R-:W-:Y:S01]  /*0800*/  IMAD.WIDE.U32 R10, R4.reuse, 0x8, R10 ;  /* 0x00000008040a7825 */ /* 0x044fe200078e000a */
[----:B------:R-:W-:-:S04]  /*0810*/  IADD3 R4, PT, PT, R4, 0x8, RZ ;  /* 0x0000000804047810 */ /* 0x000fc80007ffe0ff */
[----:B------:R3:W-:Y:S03]  /*0820*/  STG.E.64 desc[UR10][R10.64+0x38], RZ ;  /* 0x000038ff0a007986 */ /* 0x0007e6000c101b0a */
.L_x_95:
[----:B------:R-:W-:Y:S05]  /*0830*/  BRA.U !UP2, `(.L_x_94) ;  /* 0x000000010a747547 */ /* 0x000fea000b800000 */
[----:B------:R-:W-:Y:S01]  /*0840*/  UISETP.NE.AND UP2, UPT, UR4, URZ, UPT ;  /* 0x000000ff0400728c */ /* 0x000fe2000bf45270 */
[----:B------:R-:W-:Y:S10]  /*0850*/  BRA.U !UP1, `(.L_x_96) ;  /* 0x0000000109347547 */ /* 0x000ff4000b800000 */
[----:B---3--:R-:W2:Y:S02]  /*0860*/  LDG.E.64 R6, desc[UR10][R2.64] ;  /* 0x0000000a02067981 */ /* 0x008ea4000c1e1b00 */
        /* <DEDUP_REMOVED lines=8> */
[----:B------:R-:W2:Y:S02]  /*08f0*/  LDG.E.64 R12, desc[UR10][R2.64] ;  /* 0x0000000a020c7981 */ /* 0x000ea4000c1e1b00 */
[----:B--2---:R-:W-:-:S04]  /*0900*/  IMAD.WIDE.U32 R12, R4, 0x8, R12 ;  /* 0x00000008040c7825 */ /* 0x004fc800078e000c */
[----:B------:R-:W-:Y:S01]  /*0910*/  VIADD R4, R4, 0x4 ;  /* 0x0000000404047836 */ /* 0x000fe20000000000 */
[----:B------:R0:W-:Y:S06]  /*0920*/  STG.E.64 desc[UR10][R12.64+0x18], RZ ;  /* 0x000018ff0c007986 */ /* 0x0001ec000c101b0a */
.L_x_96:
[----:B------:R-:W-:Y:S05]  /*0930*/  BRA.U !UP2, `(.L_x_94) ;  /* 0x000000010a347547 */ /* 0x000fea000b800000 */
[----:B0--3--:R-:W2:Y:S01]  /*0940*/  LDG.E.64 R6, desc[UR10][R2.64] ;  /* 0x0000000a02067981 */ /* 0x009ea2000c1e1b00 */
[----:B------:R-:W-:Y:S01]  /*0950*/  UISETP.NE.AND UP2, UPT, UR4, 0x1, UPT ;  /* 0x000000010400788c */ /* 0x000fe2000bf45270 */
[----:B--2---:R-:W-:-:S05]  /*0960*/  IMAD.WIDE.U32 R6, R4, 0x8, R6 ;  /* 0x0000000804067825 */ /* 0x004fca00078e0006 */
[----:B------:R1:W-:Y:S03]  /*0970*/  STG.E.64 desc[UR10][R6.64], RZ ;  /* 0x000000ff06007986 */ /* 0x0003e6000c101b0a */
[----:B------:R-:W-:Y:S05]  /*0980*/  BRA.U !UP2, `(.L_x_94) ;  /* 0x000000010a207547 */ /* 0x000fea000b800000 */
[----:B-1----:R-:W2:Y:S01]  /*0990*/  LDG.E.64 R6, desc[UR10][R2.64] ;  /* 0x0000000a02067981 */ /* 0x002ea2000c1e1b00 */
[----:B------:R-:W-:Y:S01]  /*09a0*/  UISETP.NE.AND UP2, UPT, UR4, 0x2, UPT ;  /* 0x000000020400788c */ /* 0x000fe2000bf45270 */
[----:B--2---:R-:W-:-:S05]  /*09b0*/  IMAD.WIDE.U32 R6, R4, 0x8, R6 ;  /* 0x0000000804067825 */ /* 0x004fca00078e0006 */
[----:B------:R2:W-:Y:S03]  /*09c0*/  STG.E.64 desc[UR10][R6.64+0x8], RZ ;  /* 0x000008ff06007986 */ /* 0x0005e6000c101b0a */
[----:B------:R-:W-:Y:S05]  /*09d0*/  BRA.U !UP2, `(.L_x_94) ;  /* 0x000000010a0c7547 */ /* 0x000fea000b800000 */
[----:B------:R-:W2:Y:S02]  /*09e0*/  LDG.E.64 R2, desc[UR10][R2.64] ;  /* 0x0000000a02027981 */ /* 0x000ea4000c1e1b00 */
[----:B--2---:R-:W-:-:S05]  /*09f0*/  IMAD.WIDE.U32 R6, R4, 0x8, R2 ;  /* 0x0000000804067825 */ /* 0x004fca00078e0002 */
[----:B------:R4:W-:Y:S02]  /*0a00*/  STG.E.64 desc[UR10][R6.64+0x10], RZ ;  /* 0x000010ff06007986 */ /* 0x0009e4000c101b0a */
.L_x_94:
[----:B------:R-:W5:Y:S01]  /*0a10*/  LDC.64 R2, c[0x0][0x390] ;  /* 0x0000e400ff027b82 */ /* 0x000f620000000a00 */
[----:B------:R-:W0:Y:S01]  /*0a20*/  LDCU UR6, c[0x0][0x388] ;  /* 0x00007100ff0677ac */ /* 0x000e220008000800 */
[----:B-----5:R-:W-:Y:S01]  /*0a30*/  IMAD.WIDE R2, R5, 0x4, R2 ;  /* 0x0000000405027825 */ /* 0x020fe200078e0202 */
[----:B------:R-:W-:-:S04]  /*0a40*/  IADD3 R5, PT, PT, R0, R5, RZ ;  /* 0x0000000500057210 */ /* 0x000fc80007ffe0ff */
[----:B------:R1:W-:Y:S01]  /*0a50*/  STG.E desc[UR10][R2.64], RZ ;  /* 0x000000ff02007986 */ /* 0x0003e2000c10190a */
[----:B0-----:R-:W-:-:S13]  /*0a60*/  ISETP.GE.AND P0, PT, R5, UR6, PT ;  /* 0x0000000605007c0c */ /* 0x001fda000bf06270 */
[----:B-1----:R-:W-:Y:S05]  /*0a70*/  @!P0 BRA `(.L_x_97) ;  /* 0xfffffff400bc8947 */ /* 0x002fea000383ffff */
[----:B------:R-:W-:Y:S05]  /*0a80*/  EXIT ;  /* 0x000000000000794d */ /* 0x000fea0003800000 */
.L_x_91:
[----:B------:R-:W0:Y:S01]  /*0a90*/  I2F.U32.RP R8, R0 ;  /* 0x0000000000087306 */ /* 0x000e220000209000 */
[C---:B------:R-:W-:Y:S01]  /*0aa0*/  IMAD.IADD R4, R0.reuse, 0x1, R5 ;  /* 0x0000000100047824 */ /* 0x040fe200078e0205 */
[----:B------:R-:W-:Y:S01]  /*0ab0*/  IADD3 R9, PT, PT, RZ, -R0, RZ ;  /* 0x80000000ff097210 */ /* 0x000fe20007ffe0ff */
[----:B------:R-:W-:Y:S01]  /*0ac0*/  BSSY.RECONVERGENT B0, `(.L_x_98) ;  /* 0x0000024000007945 */ /* 0x000fe20003800200 */
[----:B------:R-:W-:Y:S02]  /*0ad0*/  ISETP.NE.U32.AND P2, PT, R0, RZ, PT ;  /* 0x000000ff0000720c */ /* 0x000fe40003f45070 */
[C---:B------:R-:W-:Y:S02]  /*0ae0*/  ISETP.GE.AND P0, PT, R4.reuse, UR5, PT ;  /* 0x0000000504007c0c */ /* 0x040fe4000bf06270 */
[----:B------:R-:W-:Y:S02]  /*0af0*/  VIMNMX R7, PT, PT, R4, UR5, !PT ;  /* 0x0000000504077c48 */ /* 0x000fe4000ffe0100 */
[----:B------:R-:W-:-:S04]  /*0b00*/  SEL R6, RZ, 0x1, P0 ;  /* 0x00000001ff067807 */ /* 0x000fc80000000000 */
[----:B------:R-:W-:Y:S01]  /*0b10*/  IADD3 R7, PT, PT, R7, -R4, -R6 ;  /* 0x8000000407077210 */ /* 0x000fe20007ffe806 */
[----:B0-----:R-:W0:Y:S02]  /*0b20*/  MUFU.RCP R8, R8 ;  /* 0x0000000800087308 */ /* 0x001e240000001000 */
[----:B0-----:R-:W-:-:S06]  /*0b30*/  VIADD R2, R8, 0xffffffe ;  /* 0x0ffffffe08027836 */ /* 0x001fcc0000000000 */
[----:B------:R0:W1:Y:S02]  /*0b40*/  F2I.FTZ.U32.TRUNC.NTZ R3, R2 ;  /* 0x0000000200037305 */ /* 0x000064000021f000 */
[----:B0-----:R-:W-:Y:S01]  /*0b50*/  MOV R2, RZ ;  /* 0x000000ff00027202 */ /* 0x001fe20000000f00 */
[----:B-1----:R-:W-:-:S04]  /*0b60*/  IMAD R9, R9, R3, RZ ;  /* 0x0000000309097224 */ /* 0x002fc800078e02ff */
[----:B------:R-:W-:-:S06]  /*0b70*/  IMAD.HI.U32 R8, R3, R9, R2 ;  /* 0x0000000903087227 */ /* 0x000fcc00078e0002 */
[----:B------:R-:W-:-:S04]  /*0b80*/  IMAD.HI.U32 R3, R8, R7, RZ ;  /* 0x0000000708037227 */ /* 0x000fc800078e00ff */
[----:B------:R-:W-:-:S04]  /*0b90*/  IMAD.MOV R2, RZ, RZ, -R3 ;  /* 0x000000ffff027224 */ /* 0x000fc800078e0a03 */
[----:B------:R-:W-:-:S05]  /*0ba0*/  IMAD R7, R0, R2, R7 ;  /* 0x0000000200077224 */ /* 0x000fca00078e0207 */
[----:B------:R-:W-:-:S13]  /*0bb0*/  ISETP.GE.U32.AND P0, PT, R7, R0, PT ;  /* 0x000000000700720c */ /* 0x000fda0003f06070 */
[----:B------:R-:W-:Y:S01]  /*0bc0*/  @P0 IADD3 R7, PT, PT, -R0, R7, RZ ;  /* 0x0000000700070210 */ /* 0x000fe20007ffe1ff */
[----:B------:R-:W-:-:S03]  /*0bd0*/  @P0 VIADD R3, R3, 0x1 ;  /* 0x0000000103030836 */ /* 0x000fc60000000000 */
[----:B------:R-:W-:-:S13]  /*0be0*/  ISETP.GE.U32.AND P1, PT, R7, R0, PT ;  /* 0x000000000700720c */ /* 0x000fda0003f26070 */
[----:B------:R-:W-:Y:S02]  /*0bf0*/  @P1 IADD3 R3, PT, PT, R3, 0x1, RZ ;  /* 0x0000000103031810 */ /* 0x000fe40007ffe0ff */
[----:B------:R-:W-:-:S05]  /*0c00*/  @!P2 LOP3.LUT R3, RZ, R0, RZ, 0x33, !PT ;  /* 0x00000000ff03a212 */ /* 0x000fca00078e33ff */
[----:B------:R-:W-:-:S05]  /*0c10*/  IMAD.IADD R2, R6, 0x1, R3 ;  /* 0x0000000106027824 */ /* 0x000fca00078e0203 */
[C---:B------:R-:W-:Y:S02]  /*0c20*/  LOP3.LUT R3, R2.reuse, 0x3, RZ, 0xc0, !PT ;  /* 0x0000000302037812 */ /* 0x040fe400078ec0ff */
[----:B------:R-:W-:Y:S02]  /*0c30*/  ISETP.GE.U32.AND P1, PT, R2, 0x3, PT ;  /* 0x000000030200780c */ /* 0x000fe40003f26070 */
[----:B------:R-:W-:-:S13]  /*0c40*/  ISETP.NE.AND P0, PT, R3, 0x3, PT ;  /* 0x000000030300780c */ /* 0x000fda0003f05270 */
[----:B------:R-:W-:Y:S05]  /*0c50*/  @!P0 BRA `(.L_x_99) ;  /* 0x0000000000288947 */ /* 0x000fea0003800000 */
[----:B------:R-:W0:Y:S01]  /*0c60*/  LDC.64 R6, c[0x0][0x390] ;  /* 0x0000e400ff067b82 */ /* 0x000e220000000a00 */
[----:B------:R-:W-:Y:S01]  /*0c70*/  IADD3 R2, PT, PT, R2, 0x1, RZ ;  /* 0x0000000102027810 */ /* 0x000fe20007ffe0ff */
[----:B------:R-:W-:-:S03]  /*0c80*/  IMAD.MOV.U32 R4, RZ, RZ, RZ ;  /* 0x000000ffff047224 */ /* 0x000fc600078e00ff */
[----:B------:R-:W-:-:S07]  /*0c90*/  LOP3.LUT R9, R2, 0x3, RZ, 0xc0, !PT ;  /* 0x0000000302097812 */ /* 0x000fce00078ec0ff */
.L_x_100:
[----:B0-----:R-:W-:Y:S01]  /*0ca0*/  IMAD.WIDE R2, R5, 0x4, R6 ;  /* 0x0000000405027825 */ /* 0x001fe200078e0206 */
[----:B------:R-:W-:-:S03]  /*0cb0*/  IADD3 R4, PT, PT, R4, 0x1, RZ ;  /* 0x0000000104047810 */ /* 0x000fc60007ffe0ff */
[----:B------:R-:W-:Y:S01]  /*0cc0*/  IMAD.IADD R5, R0, 0x1, R5 ;  /* 0x0000000100057824 */ /* 0x000fe200078e0205 */
[----:B------:R1:W-:Y:S01]  /*0cd0*/  STG.E desc[UR10][R2.64], RZ ;  /* 0x000000ff02007986 */ /* 0x0003e2000c10190a */
[----:B------:R-:W-:-:S13]  /*0ce0*/  ISETP.NE.AND P0, PT, R4, R9, PT ;  /* 0x000000090400720c */ /* 0x000fda0003f05270 */
[----:B-1----:R-:W-:Y:S05]  /*0cf0*/  @P0 BRA `(.L_x_100) ;  /* 0xfffffffc00e80947 */ /* 0x002fea000383ffff */
.L_x_99:
[----:B------:R-:W-:Y:S05]  /*0d00*/  BSYNC.RECONVERGENT B0 ;  /* 0x0000000000007941 */ /* 0x000fea0003800200 */
.L_x_98:
[----:B------:R-:W-:Y:S05]  /*0d10*/  @!P1 EXIT ;  /* 0x000000000000994d */ /* 0x000fea0003800000 */
[----:B------:R-:W0:Y:S02]  /*0d20*/  LDC.64 R10, c[0x0][0x390] ;  /* 0x0000e400ff0a7b82 */ /* 0x000e240000000a00 */
.L_x_101:
[----:B01----:R-:W-:Y:S01]  /*0d30*/  IMAD.WIDE R12, R5, 0x4, R10 ;  /* 0x00000004050c7825 */ /* 0x003fe200078e020a */
[----:B------:R-:W-:-:S04]  /*0d40*/  LEA R5, R0, R5, 0x2 ;  /* 0x0000000500057211 */ /* 0x000fc800078e10ff */
[----:B------:R1:W-:Y:S01]  /*0d50*/  STG.E desc[UR10][R12.64], RZ ;  /* 0x000000ff0c007986 */ /* 0x0003e2000c10190a */
[----:B------:R-:W-:Y:S01]  /*0d60*/  IMAD.WIDE R2, R0, 0x4, R12 ;  /* 0x0000000400027825 */ /* 0x000fe200078e020c */
[----:B------:R-:W-:-:S04]  /*0d70*/  ISETP.GE.AND P0, PT, R5, UR5, PT ;  /* 0x0000000505007c0c */ /* 0x000fc8000bf06270 */
[----:B------:R1:W-:Y:S01]  /*0d80*/  STG.E desc[UR10][R2.64], RZ ;  /* 0x000000ff02007986 */ /* 0x0003e2000c10190a */
[----:B------:R-:W-:-:S05]  /*0d90*/  IMAD.WIDE R6, R0, 0x4, R2 ;  /* 0x0000000400067825 */ /* 0x000fca00078e0202 */
[----:B------:R1:W-:Y:S01]  /*0da0*/  STG.E desc[UR10][R6.64], RZ ;  /* 0x000000ff06007986 */ /* 0x0003e2000c10190a */
[----:B------:R-:W-:-:S05]  /*0db0*/  IMAD.WIDE R8, R0, 0x4, R6 ;  /* 0x0000000400087825 */ /* 0x000fca00078e0206 */
[----:B------:R1:W-:Y:S01]  /*0dc0*/  STG.E desc[UR10][R8.64], RZ ;  /* 0x000000ff08007986 */ /* 0x0003e2000c10190a */
[----:B------:R-:W-:Y:S05]  /*0dd0*/  @!P0 BRA `(.L_x_101) ;  /* 0xfffffffc00d48947 */ /* 0x000fea000383ffff */
[----:B------:R-:W-:Y:S05]  /*0de0*/  EXIT ;  /* 0x000000000000794d */ /* 0x000fea0003800000 */
.L_x_102:
        /* <DEDUP_REMOVED lines=9> */
.L_x_145:


//--------------------- .text._Z22find_nearest_centroidsPPdS0_iiiPi --------------------------
	.section	.text._Z22find_nearest_centroidsPPdS0_iiiPi,"ax",@progbits
	.align	128
        .global         _Z22find_nearest_centroidsPPdS0_iiiPi
        .type           _Z22find_nearest_centroidsPPdS0_iiiPi,@function
        .size           _Z22find_nearest_centroidsPPdS0_iiiPi,(.L_x_146 - _Z22find_nearest_centroidsPPdS0_iiiPi)
        .other          _Z22find_nearest_centroidsPPdS0_iiiPi,@"STO_CUDA_ENTRY STV_DEFAULT"
_Z22find_nearest_centroidsPPdS0_iiiPi:
.text._Z22find_nearest_centroidsPPdS0_iiiPi:
[----:B------:R-:W-:Y:S01]  /*0000*/  LDC R1, c[0x0][0x37c] ;  /* 0x0000df00ff017b82 */ /* 0x000fe20000000800 */
[----:B------:R-:W0:Y:S01]  /*0010*/  S2R R7, SR_TID.X ;  /* 0x0000000000077919 */ /* 0x000e220000002100 */
[----:B------:R-:W1:Y:S01]  /*0020*/  LDCU UR5, c[0x0][0x398] ;  /* 0x00007300ff0577ac */ /* 0x000e620008000800 */
[----:B------:R-:W-:Y:S01]  /*0030*/  BSSY.RECONVERGENT B0, `(.L_x_103) ;  /* 0x000008b000007945 */ /* 0x000fe20003800200 */
[----:B------:R-:W2:Y:S01]  /*0040*/  S2R R0, SR_CTAID.X ;  /* 0x0000000000007919 */ /* 0x000ea20000002500 */
[----:B------:R-:W3:Y:S01]  /*0050*/  LDCU UR6, c[0x0][0x394] ;  /* 0x00007280ff0677ac */ /* 0x000ee20008000800 */
[----:B------:R-:W4:Y:S01]  /*0060*/  LDCU UR7, c[0x0][0x360] ;  /* 0x00006c00ff0777ac */ /* 0x000f220008000800 */
[----:B------:R-:W4:Y:S01]  /*0070*/  LDCU UR4, c[0x0][0x370] ;  /* 0x00006e00ff0477ac */ /* 0x000f220008000800 */
[----:B------:R-:W0:Y:S01]  /*0080*/  LDCU.64 UR8, c[0x0][0x358] ;  /* 0x00006b00ff0877ac */ /* 0x000e220008000a00 */
[----:B-1----:R-:W-:Y:S02]  /*0090*/  IMAD.U32 R3, RZ, RZ, UR5 ;  /* 0x00000005ff037e24 */ /* 0x002fe4000f8e00ff */
[----:B---3--:R-:W-:-:S03]  /*00a0*/  IMAD.U32 R2, RZ, RZ, UR6 ;  /* 0x00000006ff027e24 */ /* 0x008fc6000f8e00ff */
[----:B------:R-:W-:Y:S01]  /*00b0*/  ISETP.GE.AND P0, PT, R3, 0x1, PT ;  /* 0x000000010300780c */ /* 0x000fe20003f06270 */
[----:B----4-:R-:W-:-:S03]  /*00c0*/  UIMAD UR4, UR7, UR4, URZ ;  /* 0x00000004070472a4 */ /* 0x010fc6000f8e02ff */
[----:B0-----:R-:W-:Y:S01]  /*00d0*/  ISETP.GE.OR P0, PT, R7, R2, !P0 ;  /* 0x000000020700720c */ /* 0x001fe20004706670 */
[----:B--2---:R-:W-:-:S12]  /*00e0*/  IMAD R0, R0, UR7, R7 ;  /* 0x0000000700007c24 */ /* 0x004fd8000f8e0207 */
[----:B------:R-:W-:Y:S05]  /*00f0*/  @P0 BRA `(.L_x_104) ;  /* 0x0000000400f80947 */ /* 0x000fea0003800000 */
[C---:B------:R-:W-:Y:S02]  /*0100*/  LOP3.LUT R5, R3.reuse, 0x7, RZ, 0xc0, !PT ;  /* 0x0000000703057812 */ /* 0x040fe400078ec0ff */
[C---:B------:R-:W-:Y:S02]  /*0110*/  LOP3.LUT R4, R3.reuse, 0xf, RZ, 0xc0, !PT ;  /* 0x0000000f03047812 */ /* 0x040fe400078ec0ff */
[----:B------:R-:W-:Y:S01]  /*0120*/  LOP3.LUT R24, R3, 0x3, RZ, 0xc0, !PT ;  /* 0x0000000303187812 */ /* 0x000fe200078ec0ff */
[----:B------:R-:W-:Y:S02]  /*0130*/  VIADD R6, R5, 0xffffffff ;  /* 0xffffffff05067836 */ /* 0x000fe40000000000 */
[----:B------:R-:W-:-:S03]  /*0140*/  VIADD R2, R4, 0xffffffff ;  /* 0xffffffff04027836 */ /* 0x000fc60000000000 */
[----:B------:R-:W-:Y:S02]  /*0150*/  ISETP.GE.U32.AND P1, PT, R6, 0x3, PT ;  /* 0x000000030600780c */ /* 0x000fe40003f26070 */
[----:B------:R-:W-:Y:S02]  /*0160*/  ISETP.GE.U32.AND P0, PT, R2, 0x7, PT ;  /* 0x000000070200780c */ /* 0x000fe40003f06070 */
[----:B------:R-:W-:-:S11]  /*0170*/  LOP3.LUT R6, R3, 0x7ffffff0, RZ, 0xc0, !PT ;  /* 0x7ffffff003067812 */ /* 0x000fd600078ec0ff */
.L_x_110:
[----:B0----5:R-:W0:Y:S01]  /*0180*/  LDC.64 R8, c[0x0][0x388] ;  /* 0x0000e200ff087b82 */ /* 0x021e220000000a00 */
[----:B-1----:R-:W1:Y:S01]  /*0190*/  LDCU UR5, c[0x0][0x398] ;  /* 0x00007300ff0577ac */ /* 0x002e620008000800 */
[----:B--2---:R-:W2:Y:S01]  /*01a0*/  LDCU UR6, c[0x0][0x394] ;  /* 0x00007280ff0677ac */ /* 0x004ea20008000800 */
[----:B0-----:R-:W-:-:S06]  /*01b0*/  IMAD.WIDE R8, R7, 0x8, R8 ;  /* 0x0000000807087825 */ /* 0x001fcc00078e0208 */
[----:B------:R-:W5:Y:S01]  /*01c0*/  LDG.E.64 R8, desc[UR8][R8.64] ;  /* 0x0000000808087981 */ /* 0x000f62000c1e1b00 */
[----:B-1----:R-:W-:Y:S02]  /*01d0*/  IMAD.U32 R3, RZ, RZ, UR5 ;  /* 0x00000005ff037e24 */ /* 0x002fe4000f8e00ff */
[----:B------:R-:W-:Y:S02]  /*01e0*/  IMAD.MOV.U32 R26, RZ, RZ, R7 ;  /* 0x000000ffff1a7224 */ /* 0x000fe400078e0007 */
[----:B--2---:R-:W-:Y:S01]  /*01f0*/  IMAD.U32 R2, RZ, RZ, UR6 ;  /* 0x00000006ff027e24 */ /* 0x004fe2000f8e00ff */
[----:B------:R-:W-:Y:S01]  /*0200*/  ISETP.GE.U32.AND P3, PT, R3, 0x10, PT ;  /* 0x000000100300780c */ /* 0x000fe20003f66070 */
[----:B------:R-:W-:Y:S02]  /*0210*/  VIADD R7, R7, UR7 ;  /* 0x0000000707077c36 */ /* 0x000fe40008000000 */
[----:B------:R-:W-:-:S03]  /*0220*/  IMAD.MOV.U32 R25, RZ, RZ, RZ ;  /* 0x000000ffff197224 */ /* 0x000fc600078e00ff */
[----:B------:R-:W-:-:S07]  /*0230*/  ISETP.GE.AND P2, PT, R7, R2, PT ;  /* 0x000000020700720c */ /* 0x000fce0003f46270 */
[----:B---34-:R-:W-:Y:S06]  /*0240*/  @!P3 BRA `(.L_x_105) ;  /* 0x0000000000acb947 */ /* 0x018fec0003800000 */
[----:B------:R-:W0:Y:S01]  /*0250*/  S2R R10, SR_CgaCtaId ;  /* 0x00000000000a7919 */ /* 0x000e220000008800 */
[----:B------:R-:W-:Y:S01]  /*0260*/  MOV R25, 0x400 ;  /* 0x0000040000197802 */ /* 0x000fe20000000f00 */
[----:B------:R-:W-:-:S03]  /*0270*/  IMAD.MOV.U32 R27, RZ, RZ, RZ ;  /* 0x000000ffff1b7224 */ /* 0x000fc600078e00ff */
[----:B0-----:R-:W-:-:S07]  /*0280*/  LEA R25, R10, R25, 0x18 ;  /* 0x000000190a197211 */ /* 0x001fce00078ec0ff */
.L_x_106:
[----:B-----5:R-:W-:-:S05]  /*0290*/  IMAD.WIDE.U32 R20, R27, 0x8, R8 ;  /* 0x000000081b147825 */ /* 0x020fca00078e0008 */
[----:B0-----:R-:W2:Y:S04]  /*02a0*/  LDG.E.64 R16, desc[UR8][R20.64] ;  /* 0x0000000814107981 */ /* 0x001ea8000c1e1b00 */
[----:B------:R-:W3:Y:S04]  /*02b0*/  LDG.E.64 R14, desc[UR8][R20.64+0x8] ;  /* 0x00000808140e7981 */ /* 0x000ee8000c1e1b00 */
[----:B------:R-:W4:Y:S04]  /*02c0*/  LDG.E.64 R12, desc[UR8][R20.64+0x10] ;  /* 0x00001008140c7981 */ /* 0x000f28000c1e1b00 */
[----:B------:R-:W4:Y:S01]  /*02d0*/  LDG.E.64 R10, desc[UR8][R20.64+0x18] ;  /* 0x00001808140a7981 */ /* 0x000f22000c1e1b00 */
[----:B------:R-:W-:-:S03]  /*02e0*/  IMAD R18, R26, R3, R27 ;  /* 0x000000031a127224 */ /* 0x000fc600078e021b */
[----:B------:R-:W4:Y:S01]  /*02f0*/  LDG.E.64 R22, desc[UR8][R20.64+0x20] ;  /* 0x0000200814167981 */ /* 0x000f22000c1e1b00 */
[----:B------:R-:W-:-:S03]  /*0300*/  IMAD R29, R18, 0x8, R25 ;  /* 0x00000008121d7824 */ /* 0x000fc600078e0219 */
[----:B------:R-:W4:Y:S04]  /*0310*/  LDG.E.64 R18, desc[UR8][R20.64+0x28] ;  /* 0x0000280814127981 */ /* 0x000f28000c1e1b00 */
[----:B--2---:R0:W-:Y:S04]  /*0320*/  STS.64 [R29], R16 ;  /* 0x000000101d007388 */ /* 0x0041e80000000a00 */
[----:B---3--:R1:W-:Y:S04]  /*0330*/  STS.64 [R29+0x8], R14 ;  /* 0x0000080e1d007388 */ /* 0x0083e80000000a00 */
[----:B----4-:R2:W-:Y:S04]  /*0340*/  STS.64 [R29+0x10], R12 ;  /* 0x0000100c1d007388 */ /* 0x0105e80000000a00 */
[----:B------:R3:W-:Y:S04]  /*0350*/  STS.64 [R29+0x18], R10 ;  /* 0x0000180a1d007388 */ /* 0x0007e80000000a00 */
[----:B0-----:R-:W4:Y:S04]  /*0360*/  LDG.E.64 R16, desc[UR8][R20.64+0x30] ;  /* 0x0000300814107981 */ /* 0x001f28000c1e1b00 */
[----:B-1----:R-:W4:Y:S04]  /*0370*/  LDG.E.64 R14, desc[UR8][R20.64+0x38] ;  /* 0x00003808140e7981 */ /* 0x002f28000c1e1b00 */
[----:B--2---:R-:W2:Y:S04]  /*0380*/  LDG.E.64 R12, desc[UR8][R20.64+0x40] ;  /* 0x00004008140c7981 */ /* 0x004ea8000c1e1b00 */
[----:B---3--:R-:W3:Y:S04]  /*0390*/  LDG.E.64 R10, desc[UR8][R20.64+0x48] ;  /* 0x00004808140a7981 */ /* 0x008ee8000c1e1b00 */
[----:B------:R0:W-:Y:S04]  /*03a0*/  STS.64 [R29+0x20], R22 ;  /* 0x000020161d007388 */ /* 0x0001e80000000a00 */
[----:B------:R1:W-:Y:S04]  /*03b0*/  STS.64 [R29+0x28], R18 ;  /* 0x000028121d007388 */ /* 0x0003e80000000a00 */
[----:B0-----:R-:W3:Y:S04]  /*03c0*/  LDG.E.64 R22, desc[UR8][R20.64+0x78] ;  /* 0x0000780814167981 */ /* 0x001ee8000c1e1b00 */
[----:B-1----:R-:W3:Y:S04]  /*03d0*/  LDG.E.64 R18, desc[UR8][R20.64+0x50] ;  /* 0x0000500814127981 */ /* 0x002ee8000c1e1b00 */
[----:B----4-:R0:W-:Y:S04]  /*03e0*/  STS.64 [R29+0x30], R16 ;  /* 0x000030101d007388 */ /* 0x0101e80000000a00 */
[----:B------:R1:W-:Y:S04]  /*03f0*/  STS.64 [R29+0x38], R14 ;  /* 0x0000380e1d007388 */ /* 0x0003e80000000a00 */
[----:B--2---:R2:W-:Y:S04]  /*0400*/  STS.64 [R29+0x40], R12 ;  /* 0x0000400c1d007388 */ /* 0x0045e80000000a00 */
[----:B---3--:R3:W-:Y:S04]  /*0410*/  STS.64 [R29+0x48], R10 ;  /* 0x0000480a1d007388 */ /* 0x0087e80000000a00 */
[----:B0-----:R-:W4:Y:S04]  /*0420*/  LDG.E.64 R16, desc[UR8][R20.64+0x58] ;  /* 0x0000580814107981 */ /* 0x001f28000c1e1b00 */
[----:B-1----:R-:W4:Y:S04]  /*0430*/  LDG.E.64 R14, desc[UR8][R20.64+0x60] ;  /* 0x00006008140e7981 */ /* 0x002f28000c1e1b00 */
[----:B--2---:R-:W2:Y:S04]  /*0440*/  LDG.E.64 R12, desc[UR8][R20.64+0x68] ;  /* 0x00006808140c7981 */ /* 0x004ea8000c1e1b00 */
[----:B---3--:R-:W3:Y:S01]  /*0450*/  LDG.E.64 R10, desc[UR8][R20.64+0x70] ;  /* 0x00007008140a7981 */ /* 0x008ee2000c1e1b00 */
[----:B------:R-:W-:-:S03]  /*0460*/  VIADD R27, R27, 0x10 ;  /* 0x000000101b1b7836 */ /* 0x000fc60000000000 */
[----:B------:R0:W-:Y:S04]  /*0470*/  STS.64 [R29+0x50], R18 ;  /* 0x000050121d007388 */ /* 0x0001e80000000a00 */
[----:B------:R0:W-:Y:S01]  /*0480*/  STS.64 [R29+0x78], R22 ;  /* 0x000078161d007388 */ /* 0x0001e20000000a00 */
[----:B------:R-:W-:-:S03]  /*0490*/  ISETP.NE.AND P3, PT, R27, R6, PT ;  /* 0x000000061b00720c */ /* 0x000fc60003f65270 */
[----:B----4-:R0:W-:Y:S04]  /*04a0*/  STS.64 [R29+0x58], R16 ;  /* 0x000058101d007388 */ /* 0x0101e80000000a00 */
[----:B------:R0:W-:Y:S04]  /*04b0*/  STS.64 [R29+0x60], R14 ;  /* 0x0000600e1d007388 */ /* 0x0001e80000000a00 */
[----:B--2---:R0:W-:Y:S04]  /*04c0*/  STS.64 [R29+0x68], R12 ;  /* 0x0000680c1d007388 */ /* 0x0041e80000000a00 */
[----:B---3--:R0:W-:Y:S01]  /*04d0*/  STS.64 [R29+0x70], R10 ;  /* 0x0000700a1d007388 */ /* 0x0081e20000000a00 */
[----:B------:R-:W-:Y:S05]  /*04e0*/  @P3 BRA `(.L_x_106) ;  /* 0xfffffffc00683947 */ /* 0x000fea000383ffff */
[----:B------:R-:W-:-:S07]  /*04f0*/  IMAD.MOV.U32 R25, RZ, RZ, R6 ;  /* 0x000000ffff197224 */ /* 0x000fce00078e0006 */
.L_x_105:
[----:B------:R-:W-:-:S13]  /*0500*/  ISETP.NE.AND P3, PT, R4, RZ, PT ;  /* 0x000000ff0400720c */ /* 0x000fda0003f65270 */
[----:B------:R-:W-:Y:S05]  /*0510*/  @!P3 BRA `(.L_x_107) ;  /* 0x0000000000ecb947 */ /* 0x000fea0003800000 */
[----:B------:R-:W-:Y:S01]  /*0520*/  ISETP.NE.AND P3, PT, R5, RZ, PT ;  /* 0x000000ff0500720c */ /* 0x000fe20003f65270 */
[----:B------:R-:W-:-:S12]  /*0530*/  @!P0 BRA `(.L_x_108) ;  /* 0x00000000005c8947 */ /* 0x000fd80003800000 */
[----:B0----5:R-:W-:-:S05]  /*0540*/  IMAD.WIDE.U32 R22, R25, 0x8, R8 ;  /* 0x0000000819167825 */ /* 0x021fca00078e0008 */
[----:B------:R-:W2:Y:S01]  /*0550*/  LDG.E.64 R10, desc[UR8][R22.64] ;  /* 0x00000008160a7981 */ /* 0x000ea2000c1e1b00 */
[----:B------:R-:W0:Y:S01]  /*0560*/  S2UR UR6, SR_CgaCtaId ;  /* 0x00000000000679c3 */ /* 0x000e220000008800 */
[----:B------:R-:W-:Y:S01]  /*0570*/  UMOV UR5, 0x400 ;  /* 0x0000040000057882 */ /* 0x000fe20000000000 */
[----:B------:R-:W-:Y:S01]  /*0580*/  IMAD R27, R26, R3, R25 ;  /* 0x000000031a1b7224 */ /* 0x000fe200078e0219 */
[----:B------:R-:W3:Y:S04]  /*0590*/  LDG.E.64 R28, desc[UR8][R22.64+0x8] ;  /* 0x00000808161c7981 */ /* 0x000ee8000c1e1b00 */
[----:B------:R-:W4:Y:S04]  /*05a0*/  LDG.E.64 R20, desc[UR8][R22.64+0x10] ;  /* 0x0000100816147981 */ /* 0x000f28000c1e1b00 */
[----:B------:R-:W4:Y:S04]  /*05b0*/  LDG.E.64 R18, desc[UR8][R22.64+0x18] ;  /* 0x0000180816127981 */ /* 0x000f28000c1e1b00 */
[----:B------:R-:W4:Y:S04]  /*05c0*/  LDG.E.64 R12, desc[UR8][R22.64+0x28] ;  /* 0x00002808160c7981 */ /* 0x000f28000c1e1b00 */
[----:B------:R-:W4:Y:S04]  /*05d0*/  LDG.E.64 R14, desc[UR8][R22.64+0x30] ;  /* 0x00003008160e7981 */ /* 0x000f28000c1e1b00 */
[----:B------:R-:W4:Y:S01]  /*05e0*/  LDG.E.64 R16, desc[UR8][R22.64+0x38] ;  /* 0x0000380816107981 */ /* 0x000f22000c1e1b00 */
[----:B0-----:R-:W-:-:S06]  /*05f0*/  ULEA UR5, UR6, UR5, 0x18 ;  /* 0x0000000506057291 */ /* 0x001fcc000f8ec0ff */
[----:B------:R-:W-:-:S05]  /*0600*/  LEA R27, R27, UR5, 0x3 ;  /* 0x000000051b1b7c11 */ /* 0x000fca000f8e18ff */
[----:B--2---:R0:W-:Y:S04]  /*0610*/  STS.64 [R27], R10 ;  /* 0x0000000a1b007388 */ /* 0x0041e80000000a00 */
[----:B0-----:R-:W2:Y:S04]  /*0620*/  LDG.E.64 R10, desc[UR8][R22.64+0x20] ;  /* 0x00002008160a7981 */ /* 0x001ea8000c1e1b00 */
[----:B---3--:R1:W-:Y:S04]  /*0630*/  STS.64 [R27+0x8], R28 ;  /* 0x0000081c1b007388 */ /* 0x0083e80000000a00 */
[----:B----4-:R1:W-:Y:S04]  /*0640*/  STS.64 [R27+0x10], R20 ;  /* 0x000010141b007388 */ /* 0x0103e80000000a00 */
[----:B------:R1:W-:Y:S04]  /*0650*/  STS.64 [R27+0x18], R18 ;  /* 0x000018121b007388 */ /* 0x0003e80000000a00 */
[----:B------:R1:W-:Y:S04]  /*0660*/  STS.64 [R27+0x28], R12 ;  /* 0x0000280c1b007388 */ /* 0x0003e80000000a00 */
[----:B------:R1:W-:Y:S04]  /*0670*/  STS.64 [R27+0x30], R14 ;  /* 0x0000300e1b007388 */ /* 0x0003e80000000a00 */
[----:B------:R1:W-:Y:S01]  /*0680*/  STS.64 [R27+0x38], R16 ;  /* 0x000038101b007388 */ /* 0x0003e20000000a00 */
[----:B------:R-:W-:-:S03]  /*0690*/  VIADD R25, R25, 0x8 ;  /* 0x0000000819197836 */ /* 0x000fc60000000000 */
[----:B--2---:R1:W-:Y:S04]  /*06a0*/  STS.64 [R27+0x20], R10 ;  /* 0x0000200a1b007388 */ /* 0x0043e80000000a00 */
.L_x_108:
[----:B------:R-:W-:Y:S05]  /*06b0*/  @!P3 BRA `(.L_x_107) ;  /* 0x000000000084b947 */ /* 0x000fea0003800000 */
[----:B------:R-:W-:Y:S01]  /*06c0*/  ISETP.NE.AND P3, PT, R24, RZ, PT ;  /* 0x000000ff1800720c */ /* 0x000fe20003f65270 */
[----:B------:R-:W-:-:S12]  /*06d0*/  @!P1 BRA `(.L_x_109) ;  /* 0x00000000003c9947 */ /* 0x000fd80003800000 */
[----:B01---5:R-:W-:-:S05]  /*06e0*/  IMAD.WIDE.U32 R18, R25, 0x8, R8 ;  /* 0x0000000819127825 */ /* 0x023fca00078e0008 */
[----:B------:R-:W2:Y:S04]  /*06f0*/  LDG.E.64 R16, desc[UR8][R18.64] ;  /* 0x0000000812107981 */ /* 0x000ea8000c1e1b00 */
[----:B------:R-:W3:Y:S04]  /*0700*/  LDG.E.64 R10, desc[UR8][R18.64+0x8] ;  /* 0x00000808120a7981 */ /* 0x000ee8000c1e1b00 */
[----:B------:R-:W4:Y:S04]  /*0710*/  LDG.E.64 R12, desc[UR8][R18.64+0x10] ;  /* 0x00001008120c7981 */ /* 0x000f28000c1e1b00 */
[----:B------:R-:W4:Y:S01]  /*0720*/  LDG.E.64 R14, desc[UR8][R18.64+0x18] ;  /* 0x00001808120e7981 */ /* 0x000f22000c1e1b00 */
[----:B------:R-:W0:Y:S01]  /*0730*/  S2UR UR6, SR_CgaCtaId ;  /* 0x00000000000679c3 */ /* 0x000e220000008800 */
[----:B------:R-:W-:Y:S01]  /*0740*/  UMOV UR5, 0x400 ;  /* 0x0000040000057882 */ /* 0x000fe20000000000 */
[----:B------:R-:W-:Y:S01]  /*0750*/  IMAD R20, R26, R3, R25 ;  /* 0x000000031a147224 */ /* 0x000fe200078e0219 */
[----:B------:R-:W-:Y:S01]  /*0760*/  IADD3 R25, PT, PT, R25, 0x4, RZ ;  /* 0x0000000419197810 */ /* 0x000fe20007ffe0ff */
[----:B0-----:R-:W-:-:S06]  /*0770*/  ULEA UR5, UR6, UR5, 0x18 ;  /* 0x0000000506057291 */ /* 0x001fcc000f8ec0ff */
[----:B------:R-:W-:-:S05]  /*0780*/  LEA R21, R20, UR5, 0x3 ;  /* 0x0000000514157c11 */ /* 0x000fca000f8e18ff */
[----:B--2---:R2:W-:Y:S04]  /*0790*/  STS.64 [R21], R16 ;  /* 0x0000001015007388 */ /* 0x0045e80000000a00 */
[----:B---3--:R2:W-:Y:S04]  /*07a0*/  STS.64 [R21+0x8], R10 ;  /* 0x0000080a15007388 */ /* 0x0085e80000000a00 */
[----:B----4-:R2:W-:Y:S04]  /*07b0*/  STS.64 [R21+0x10], R12 ;  /* 0x0000100c15007388 */ /* 0x0105e80000000a00 */
[----:B------:R2:W-:Y:S02]  /*07c0*/  STS.64 [R21+0x18], R14 ;  /* 0x0000180e15007388 */ /* 0x0005e40000000a00 */
.L_x_109:
[----:B------:R-:W-:Y:S05]  /*07d0*/  @!P3 BRA `(.L_x_107) ;  /* 0x00000000003cb947 */ /* 0x000fea0003800000 */
[----:B-----5:R-:W-:-:S05]  /*07e0*/  IMAD.WIDE.U32 R8, R25, 0x8, R8 ;  /* 0x0000000819087825 */ /* 0x020fca00078e0008 */
[----:B012---:R-:W2:Y:S01]  /*07f0*/  LDG.E.64 R10, desc[UR8][R8.64] ;  /* 0x00000008080a7981 */ /* 0x007ea2000c1e1b00 */
[----:B------:R-:W0:Y:S01]  /*0800*/  S2UR UR6, SR_CgaCtaId ;  /* 0x00000000000679c3 */ /* 0x000e220000008800 */
[----:B------:R-:W-:Y:S01]  /*0810*/  UMOV UR5, 0x400 ;  /* 0x0000040000057882 */ /* 0x000fe20000000000 */
[----:B------:R-:W-:Y:S01]  /*0820*/  IMAD R12, R26, R3, R25 ;  /* 0x000000031a0c7224 */ /* 0x000fe200078e0219 */
[----:B------:R-:W-:Y:S01]  /*0830*/  ISETP.NE.AND P3, PT, R24, 0x1, PT ;  /* 0x000000011800780c */ /* 0x000fe20003f65270 */
[----:B0-----:R-:W-:-:S06]  /*0840*/  ULEA UR5, UR6, UR5, 0x18 ;  /* 0x0000000506057291 */ /* 0x001fcc000f8ec0ff */
[----:B------:R-:W-:-:S05]  /*0850*/  LEA R15, R12, UR5, 0x3 ;  /* 0x000000050c0f7c11 */ /* 0x000fca000f8e18ff */
[----:B--2---:R3:W-:Y:S01]  /*0860*/  STS.64 [R15], R10 ;  /* 0x0000000a0f007388 */ /* 0x0047e20000000a00 */
[----:B------:R-:W-:Y:S05]  /*0870*/  @!P3 BRA `(.L_x_107) ;  /* 0x000000000014b947 */ /* 0x000fea0003800000 */
[----:B------:R-:W-:Y:S01]  /*0880*/  ISETP.NE.AND P3, PT, R24, 0x2, PT ;  /* 0x000000021800780c */ /* 0x000fe20003f65270 */
[----:B---3--:R-:W2:-:S12]  /*0890*/  LDG.E.64 R10, desc[UR8][R8.64+0x8] ;  /* 0x00000808080a7981 */ /* 0x008e98000c1e1b00 */
[----:B------:R-:W3:Y:S04]  /*08a0*/  @P3 LDG.E.64 R12, desc[UR8][R8.64+0x10] ;  /* 0x00001008080c3981 */ /* 0x000ee8000c1e1b00 */
[----:B--2---:R4:W-:Y:S04]  /*08b0*/  STS.64 [R15+0x8], R10 ;  /* 0x0000080a0f007388 */ /* 0x0049e80000000a00 */
[----:B---3--:R4:W-:Y:S02]  /*08c0*/  @P3 STS.64 [R15+0x10], R12 ;  /* 0x0000100c0f003388 */ /* 0x0089e40000000a00 */
.L_x_107:
[----:B------:R-:W-:Y:S05]  /*08d0*/  @!P2 BRA `(.L_x_110) ;  /* 0xfffffff80028a947 */ /* 0x000fea000383ffff */
.L_x_104:
[----:B------:R-:W-:Y:S05]  /*08e0*/  BSYNC.RECONVERGENT B0 ;  /* 0x0000000000007941 */ /* 0x000fea0003800200 */
.L_x_103:
[----:B------:R-:W0:Y:S01]  /*08f0*/  LDCU UR10, c[0x0][0x390] ;  /* 0x00007200ff0a77ac */ /* 0x000e220008000800 */
[----:B------:R-:W-:Y:S01]  /*0900*/  BAR.SYNC.DEFER_BLOCKING 0x0 ;  /* 0x0000000000007b1d */ /* 0x000fe20000010000 */
[----:B0-----:R-:W-:-:S13]  /*0910*/  ISETP.GE.AND P0, PT, R0, UR10, PT ;  /* 0x0000000a00007c0c */ /* 0x001fda000bf06270 */
[----:B------:R-:W-:Y:S05]  /*0920*/  @P0 EXIT ;  /* 0x000000000000094d */ /* 0x000fea0003800000 */
[----:B------:R-:W-:-:S13]  /*0930*/  ISETP.GT.AND P0, PT, R2, RZ, PT ;  /* 0x000000ff0200720c */ /* 0x000fda0003f04270 */
[----:B------:R-:W-:Y:S05]  /*0940*/  @P0 BRA `(.L_x_111) ;  /* 0x0000000000200947 */ /* 0x000fea0003800000 */
[----:B------:R-:W0:Y:S01]  /*0950*/  LDC.64 R4, c[0x0][0x3a0] ;  /* 0x0000e800ff047b82 */ /* 0x000e220000000a00 */
[----:B------:R-:W-:-:S07]  /*0960*/  IMAD.MOV.U32 R7, RZ, RZ, -0x1 ;  /* 0xffffffffff077424 */ /* 0x000fce00078e00ff */
.L_x_112:
[----:B0-----:R-:W-:-:S04]  /*0970*/  IMAD.WIDE R2, R0, 0x4, R4 ;  /* 0x0000000400027825 */ /* 0x001fc800078e0204 */
[----:B------:R-:W-:Y:S01]  /*0980*/  VIADD R0, R0, UR4 ;  /* 0x0000000400007c36 */ /* 0x000fe20008000000 */
[----:B------:R0:W-:Y:S04]  /*0990*/  STG.E desc[UR8][R2.64], R7 ;  /* 0x0000000702007986 */ /* 0x0001e8000c101908 */
[----:B------:R-:W-:-:S13]  /*09a0*/  ISETP.GE.AND P0, PT, R0, UR10, PT ;  /* 0x0000000a00007c0c */ /* 0x000fda000bf06270 */
[----:B------:R-:W-:Y:S05]  /*09b0*/  @!P0 BRA `(.L_x_112) ;  /* 0xfffffffc00ec8947 */ /* 0x000fea000383ffff */
[----:B------:R-:W-:Y:S05]  /*09c0*/  EXIT ;  /* 0x000000000000794d */ /* 0x000fea0003800000 */
.L_x_111:
[----:B------:R-:W-:-:S13]  /*09d0*/  ISETP.GT.AND P0, PT, R3, RZ, PT ;  /* 0x000000ff0300720c */ /* 0x000fda0003f04270 */
[----:B------:R-:W-:Y:S05]  /*09e0*/  @P0 BRA `(.L_x_113) ;  /* 0x0000000400540947 */ /* 0x000fea0003800000 */
[----:B------:R-:W-:-:S07]  /*09f0*/  LOP3.LUT R2, R2, 0x7ffffffc, RZ, 0xc0, !PT ;  /* 0x7ffffffc02027812 */ /* 0x000fce00078ec0ff */
.L_x_123:
[----:B01234-:R-:W0:Y:S01]  /*0a00*/  LDC R10, c[0x0][0x394] ;  /* 0x0000e500ff0a7b82 */ /* 0x01fe220000000800 */
[----:B------:R-:W-:Y:S01]  /*0a10*/  IMAD.MOV.U32 R4, RZ, RZ, 0x0 ;  /* 0x00000000ff047424 */ /* 0x000fe200078e00ff */
[----:B------:R-:W-:Y:S01]  /*0a20*/  CS2R R6, SRZ ;  /* 0x0000000000067805 */ /* 0x000fe2000001ff00 */
[----:B------:R-:W-:Y:S01]  /*0a30*/  IMAD.MOV.U32 R5, RZ, RZ, -0x40100000 ;  /* 0xbff00000ff057424 */ /* 0x000fe200078e00ff */
[----:B0-----:R-:W-:-:S13]  /*0a40*/  ISETP.GE.U32.AND P0, PT, R10, 0x4, PT ;  /* 0x000000040a00780c */ /* 0x001fda0003f06070 */
[----:B------:R-:W-:Y:S05]  /*0a50*/  @!P0 BRA `(.L_x_114) ;  /* 0x0000000000fc8947 */ /* 0x000fea0003800000 */
[----:B------:R-:W-:Y:S01]  /*0a60*/  ISETP.GT.AND P0, PT, R2, RZ, PT ;  /* 0x000000ff0200720c */ /* 0x000fe20003f04270 */
[----:B------:R-:W-:Y:S01]  /*0a70*/  BSSY.RECONVERGENT B0, `(.L_x_115) ;  /* 0x000003c000007945 */ /* 0x000fe20003800200 */
[----:B------:R-:W-:Y:S02]  /*0a80*/  IMAD.MOV.U32 R3, RZ, RZ, RZ ;  /* 0x000000ffff037224 */ /* 0x000fe400078e00ff */
[----:B------:R-:W-:Y:S02]  /*0a90*/  IMAD.MOV.U32 R4, RZ, RZ, 0x0 ;  /* 0x00000000ff047424 */ /* 0x000fe400078e00ff */
[----:B------:R-:W-:-:S07]  /*0aa0*/  IMAD.MOV.U32 R5, RZ, RZ, -0x40100000 ;  /* 0xbff00000ff057424 */ /* 0x000fce00078e00ff */
[----:B------:R-:W-:Y:S05]  /*0ab0*/  @!P0 BRA `(.L_x_116) ;  /* 0x0000000000c08947 */ /* 0x000fea0003800000 */
[----:B------:R-:W-:Y:S01]  /*0ac0*/  IMAD.IADD R6, R2, 0x1, -R3 ;  /* 0x0000000102067824 */ /* 0x000fe200078e0a03 */
[----:B------:R-:W-:Y:S01]  /*0ad0*/  BSSY.RECONVERGENT B1, `(.L_x_117) ;  /* 0x000001c000017945 */ /* 0x000fe20003800200 */
[----:B------:R-:W-:-:S03]  /*0ae0*/  PLOP3.LUT P0, PT, PT, PT, PT, 0x80, 0x8 ;  /* 0x000000000008781c */ /* 0x000fc60003f0f070 */
[----:B------:R-:W-:-:S13]  /*0af0*/  ISETP.GT.AND P1, PT, R6, 0xc, PT ;  /* 0x0000000c0600780c */ /* 0x000fda0003f24270 */
[----:B------:R-:W-:Y:S05]  /*0b00*/  @!P1 BRA `(.L_x_118) ;  /* 0x0000000000609947 */ /* 0x000fea0003800000 */
[----:B------:R-:W-:Y:S01]  /*0b10*/  PLOP3.LUT P0, PT, PT, PT, PT, 0x8, 0x80 ;  /* 0x000000000080781c */ /* 0x000fe20003f0e170 */
[----:B------:R-:W-:-:S12]  /*0b20*/  VIADD R14, R2, 0xfffffff4 ;  /* 0xfffffff4020e7836 */ /* 0x000fd80000000000 */
.L_x_119:
[----:B------:R-:W0:Y:S01]  /*0b30*/  I2F.F64.U32 R6, R3 ;  /* 0x0000000300067312 */ /* 0x000e220000201800 */
[C---:B------:R-:W-:Y:S01]  /*0b40*/  VIADD R11, R3.reuse, 0x4 ;  /* 0x00000004030b7836 */ /* 0x040fe20000000000 */
[----:B------:R-:W-:Y:S01]  /*0b50*/  DSETP.GEU.AND P1, PT, R4, RZ, PT ;  /* 0x000000ff0400722a */ /* 0x000fe20003f2e000 */
[----:B------:R-:W-:-:S05]  /*0b60*/  IADD3 R12, PT, PT, R3, 0x8, RZ ;  /* 0x00000008030c7810 */ /* 0x000fca0007ffe0ff */
[----:B-----5:R-:W1:Y:S01]  /*0b70*/  I2F.F64.U32 R8, R11 ;  /* 0x0000000b00087312 */ /* 0x020e620000201800 */
[----:B0-----:R-:W-:Y:S02]  /*0b80*/  FSEL R6, R6, R4, !P1 ;  /* 0x0000000406067208 */ /* 0x001fe40004800000 */
[----:B------:R-:W-:-:S05]  /*0b90*/  FSEL R7, R7, R5, !P1 ;  /* 0x0000000507077208 */ /* 0x000fca0004800000 */
[----:B------:R-:W0:Y:S01]  /*0ba0*/  I2F.F64.U32 R4, R12 ;  /* 0x0000000c00047312 */ /* 0x000e220000201800 */
[----:B------:R-:W-:-:S06]  /*0bb0*/  DSETP.GEU.AND P1, PT, R6, RZ, PT ;  /* 0x000000ff0600722a */ /* 0x000fcc0003f2e000 */
[----:B-1----:R-:W-:Y:S01]  /*0bc0*/  FSEL R8, R8, R6, !P1 ;  /* 0x0000000608087208 */ /* 0x002fe20004800000 */
[----:B------:R-:W-:Y:S01]  /*0bd0*/  VIADD R6, R3, 0xc ;  /* 0x0000000c03067836 */ /* 0x000fe20000000000 */
[----:B------:R-:W-:Y:S01]  /*0be0*/  FSEL R9, R9, R7, !P1 ;  /* 0x0000000709097208 */ /* 0x000fe20004800000 */
[----:B------:R-:W-:-:S04]  /*0bf0*/  VIADD R3, R3, 0x10 ;  /* 0x0000001003037836 */ /* 0x000fc80000000000 */
[----:B------:R-:W1:Y:S01]  /*0c00*/  I2F.F64.U32 R6, R6 ;  /* 0x0000000600067312 */ /* 0x000e620000201800 */
[----:B------:R-:W-:Y:S01]  /*0c10*/  DSETP.GEU.AND P1, PT, R8, RZ, PT ;  /* 0x000000ff0800722a */ /* 0x000fe20003f2e000 */
[----:B------:R-:W-:-:S05]  /*0c20*/  ISETP.GE.AND P2, PT, R3, R14, PT ;  /* 0x0000000e0300720c */ /* 0x000fca0003f46270 */
[----:B0-----:R-:W-:Y:S02]  /*0c30*/  FSEL R4, R4, R8, !P1 ;  /* 0x0000000804047208 */ /* 0x001fe40004800000 */
[----:B------:R-:W-:-:S06]  /*0c40*/  FSEL R5, R5, R9, !P1 ;  /* 0x0000000905057208 */ /* 0x000fcc0004800000 */
[----:B------:R-:W-:-:S06]  /*0c50*/  DSETP.GEU.AND P1, PT, R4, RZ, PT ;  /* 0x000000ff0400722a */ /* 0x000fcc0003f2e000 */
[----:B-1----:R-:W-:Y:S02]  /*0c60*/  FSEL R4, R6, R4, !P1 ;  /* 0x0000000406047208 */ /* 0x002fe40004800000 */
[----:B------:R-:W-:Y:S01]  /*0c70*/  FSEL R5, R7, R5, !P1 ;  /* 0x0000000507057208 */ /* 0x000fe20004800000 */
[----:B------:R-:W-:Y:S06]  /*0c80*/  @!P2 BRA `(.L_x_119) ;  /* 0xfffffffc00a8a947 */ /* 0x000fec000383ffff */
.L_x_118:
[----:B------:R-:W-:Y:S05]  /*0c90*/  BSYNC.RECONVERGENT B1 ;  /* 0x0000000000017941 */ /* 0x000fea0003800200 */
.L_x_117:
[----:B------:R-:W-:Y:S01]  /*0ca0*/  IMAD.IADD R6, R2, 0x1, -R3 ;  /* 0x0000000102067824 */ /* 0x000fe200078e0a03 */
[----:B------:R-:W-:Y:S04]  /*0cb0*/  BSSY.RECONVERGENT B1, `(.L_x_120) ;  /* 0x000000e000017945 */ /* 0x000fe80003800200 */
[----:B------:R-:W-:-:S13]  /*0cc0*/  ISETP.GT.AND P1, PT, R6, 0x4, PT ;  /* 0x000000040600780c */ /* 0x000fda0003f24270 */
[----:B------:R-:W-:Y:S05]  /*0cd0*/  @!P1 BRA `(.L_x_121) ;  /* 0x00000000002c9947 */ /* 0x000fea0003800000 */
[----:B------:R0:W1:Y:S01]  /*0ce0*/  I2F.F64.U32 R6, R3 ;  /* 0x0000000300067312 */ /* 0x0000620000201800 */
[----:B-----5:R-:W-:Y:S01]  /*0cf0*/  VIADD R8, R3, 0x4 ;  /* 0x0000000403087836 */ /* 0x020fe20000000000 */
[----:B------:R-:W-:-:S06]  /*0d00*/  DSETP.GEU.AND P0, PT, R4, RZ, PT ;  /* 0x000000ff0400722a */ /* 0x000fcc0003f0e000 */
[----:B------:R-:W2:Y:S01]  /*0d10*/  I2F.F64.U32 R8, R8 ;  /* 0x0000000800087312 */ /* 0x000ea20000201800 */
[----:B0-----:R-:W-:Y:S01]  /*0d20*/  VIADD R3, R3, 0x8 ;  /* 0x0000000803037836 */ /* 0x001fe20000000000 */
[----:B-1----:R-:W-:Y:S02]  /*0d30*/  FSEL R4, R6, R4, !P0 ;  /* 0x0000000406047208 */ /* 0x002fe40004000000 */
[----:B------:R-:W-:Y:S02]  /*0d40*/  FSEL R5, R7, R5, !P0 ;  /* 0x0000000507057208 */ /* 0x000fe40004000000 */
[----:B------:R-:W-:-:S04]  /*0d50*/  PLOP3.LUT P0, PT, PT, PT, PT, 0x8, 0x80 ;  /* 0x000000000080781c */ /* 0x000fc80003f0e170 */
[----:B------:R-:W-:-:S06]  /*0d60*/  DSETP.GEU.AND P1, PT, R4, RZ, PT ;  /* 0x000000ff0400722a */ /* 0x000fcc0003f2e000 */
[----:B--2---:R-:W-:Y:S02]  /*0d70*/  FSEL R4, R8, R4, !P1 ;  /* 0x0000000408047208 */ /* 0x004fe40004800000 */
[----:B------:R-:W-:-:S07]  /*0d80*/  FSEL R5, R9, R5, !P1 ;  /* 0x0000000509057208 */ /* 0x000fce0004800000 */
.L_x_121:
[----:B------:R-:W-:Y:S05]  /*0d90*/  BSYNC.RECONVERGENT B1 ;  /* 0x0000000000017941 */ /* 0x000fea0003800200 */
.L_x_120:
[----:B------:R-:W-:-:S13]  /*0da0*/  ISETP.NE.OR P0, PT, R3, R2, P0 ;  /* 0x000000020300720c */ /* 0x000fda0000705670 */
[----:B------:R-:W-:Y:S05]  /*0db0*/  @!P0 BRA `(.L_x_122) ;  /* 0x00000000001c8947 */ /* 0x000fea0003800000 */
.L_x_116:
[----:B------:R0:W1:Y:S01]  /*0dc0*/  I2F.F64.U32 R6, R3 ;  /* 0x0000000300067312 */ /* 0x0000620000201800 */
[----:B------:R-:W-:Y:S01]  /*0dd0*/  DSETP.GEU.AND P1, PT, R4, RZ, PT ;  /* 0x000000ff0400722a */ /* 0x000fe20003f2e000 */
[----:B0-----:R-:W-:-:S05]  /*0de0*/  VIADD R3, R3, 0x4 ;  /* 0x0000000403037836 */ /* 0x001fca0000000000 */
[----:B------:R-:W-:Y:S02]  /*0df0*/  ISETP.NE.AND P0, PT, R3, R2, PT ;  /* 0x000000020300720c */ /* 0x000fe40003f05270 */
[----:B-1----:R-:W-:Y:S02]  /*0e00*/  FSEL R4, R6, R4, !P1 ;  /* 0x0000000406047208 */ /* 0x002fe40004800000 */
[----:B------:R-:W-:-:S09]  /*0e10*/  FSEL R5, R7, R5, !P1 ;  /* 0x0000000507057208 */ /* 0x000fd20004800000 */
[----:B------:R-:W-:Y:S05]  /*0e20*/  @P0 BRA `(.L_x_116) ;  /* 0xfffffffc00e40947 */ /* 0x000fea000383ffff */
.L_x_122:
[----:B------:R-:W-:Y:S05]  /*0e30*/  BSYNC.RECONVERGENT B0 ;  /* 0x0000000000007941 */ /* 0x000fea0003800200 */
.L_x_115:
[----:B------:R0:W1:Y:S02]  /*0e40*/  I2F.F64.U32 R6, R2 ;  /* 0x0000000200067312 */ /* 0x0000640000201800 */
.L_x_114:
[----:B------:R-:W-:Y:S01]  /*0e50*/  DSETP.GEU.AND P1, PT, R4, RZ, PT ;  /* 0x000000ff0400722a */ /* 0x000fe20003f2e000 */
[----:B-----5:R-:W2:Y:S01]  /*0e60*/  LDC.64 R8, c[0x0][0x3a0] ;  /* 0x0000e800ff087b82 */ /* 0x020ea20000000a00 */
[----:B------:R-:W-:Y:S01]  /*0e70*/  LOP3.LUT P0, RZ, R10, 0x3, RZ, 0xc0, !PT ;  /* 0x000000030aff7812 */ /* 0x000fe2000780c0ff */
[----:B------:R-:W3:Y:S03]  /*0e80*/  LDCU UR5, c[0x0][0x390] ;  /* 0x00007200ff0577ac */ /* 0x000ee60008000800 */
[----:B-1----:R-:W-:Y:S02]  /*0e90*/  FSEL R7, R7, R5, !P1 ;  /* 0x0000000507077208 */ /* 0x002fe40004800000 */
[----:B------:R-:W-:Y:S02]  /*0ea0*/  FSEL R3, R6, R4, !P1 ;  /* 0x0000000406037208 */ /* 0x000fe40004800000 */
[----:B------:R-:W-:-:S02]  /*0eb0*/  FSEL R7, R5, R7, !P0 ;  /* 0x0000000705077208 */ /* 0x000fc40004000000 */
[----:B------:R-:W-:-:S04]  /*0ec0*/  FSEL R6, R4, R3, !P0 ;  /* 0x0000000304067208 */ /* 0x000fc80004000000 */
[----:B------:R-:W1:Y:S01]  /*0ed0*/  F2I.F64.TRUNC R7, R6 ;  /* 0x0000000600077311 */ /* 0x000e62000030d100 */
[----:B--2---:R-:W-:-:S04]  /*0ee0*/  IMAD.WIDE R4, R0, 0x4, R8 ;  /* 0x0000000400047825 */ /* 0x004fc800078e0208 */
[----:B------:R-:W-:Y:S01]  /*0ef0*/  VIADD R0, R0, UR4 ;  /* 0x0000000400007c36 */ /* 0x000fe20008000000 */
[----:B-1----:R1:W-:Y:S04]  /*0f00*/  STG.E desc[UR8][R4.64], R7 ;  /* 0x0000000704007986 */ /* 0x0023e8000c101908 */
[----:B---3--:R-:W-:-:S13]  /*0f10*/  ISETP.GE.AND P0, PT, R0, UR5, PT ;  /* 0x0000000500007c0c */ /* 0x008fda000bf06270 */
[----:B-1----:R-:W-:Y:S05]  /*0f20*/  @!P0 BRA `(.L_x_123) ;  /* 0xfffffff800b48947 */ /* 0x002fea000383ffff */
[----:B------:R-:W-:Y:S05]  /*0f30*/  EXIT ;  /* 0x000000000000794d */ /* 0x000fea0003800000 */
.L_x_113:
[C---:B------:R-:W-:Y:S02]  /*0f40*/  LOP3.LUT R2, R3.reuse, 0x7ffffff8, RZ, 0xc0, !PT ;  /* 0x7ffffff803027812 */ /* 0x040fe400078ec0ff */
[----:B------:R-:W-:-:S03]  /*0f50*/  LOP3.LUT R3, R3, 0x7, RZ, 0xc0, !PT ;  /* 0x0000000703037812 */ /* 0x000fc600078ec0ff */
[----:B------:R-:W-:-:S07]  /*0f60*/  IMAD.MOV R4, RZ, RZ, -R2 ;  /* 0x000000ffff047224 */ /* 0x000fce00078e0a02 */
.L_x_132:
[----:B-12345:R-:W0:Y:S02]  /*0f70*/  LDC.64 R10, c[0x0][0x380] ;  /* 0x0000e000ff0a7b82 */ /* 0x03ee240000000a00 */
[----:B0-----:R-:W-:-:S06]  /*0f80*/  IMAD.WIDE R10, R0, 0x8, R10 ;  /* 0x00000008000a7825 */ /* 0x001fcc00078e020a */
[----:B-----5:R-:W5:Y:S01]  /*0f90*/  LDG.E.64 R10, desc[UR8][R10.64] ;  /* 0x000000080a0a7981 */ /* 0x020f62000c1e1b00 */
[----:B------:R-:W-:Y:S01]  /*0fa0*/  IMAD.MOV.U32 R5, RZ, RZ, RZ ;  /* 0x000000ffff057224 */ /* 0x000fe200078e00ff */
[----:B------:R-:W-:Y:S01]  /*0fb0*/  CS2R R8, SRZ ;  /* 0x0000000000087805 */ /* 0x000fe2000001ff00 */
[----:B------:R-:W-:Y:S01]  /*0fc0*/  IMAD.MOV.U32 R6, RZ, RZ, 0x0 ;  /* 0x00000000ff067424 */ /* 0x000fe200078e00ff */
[----:B------:R-:W-:-:S07]  /*0fd0*/  MOV R7, 0xbff00000 ;  /* 0xbff0000000077802 */ /* 0x000fce0000000f00 */
.L_x_131:
[----:B------:R-:W0:Y:S01]  /*0fe0*/  LDC R24, c[0x0][0x398] ;  /* 0x0000e600ff187b82 */ /* 0x000e220000000800 */
[----:B------:R-:W-:Y:S01]  /*0ff0*/  IMAD.MOV.U32 R20, RZ, RZ, RZ ;  /* 0x000000ffff147224 */ /* 0x000fe200078e00ff */
[----:B------:R-:W-:Y:S01]  /*1000*/  CS2R R22, SRZ ;  /* 0x0000000000167805 */ /* 0x000fe2000001ff00 */
[----:B------:R-:W-:Y:S01]  /*1010*/  IMAD.MOV.U32 R27, RZ, RZ, RZ ;  /* 0x000000ffff1b7224 */ /* 0x000fe200078e00ff */
[----:B0-----:R-:W-:-:S13]  /*1020*/  ISETP.GE.U32.AND P0, PT, R24, 0x8, PT ;  /* 0x000000081800780c */ /* 0x001fda0003f06070 */
[----:B------:R-:W-:Y:S05]  /*1030*/  @!P0 BRA `(.L_x_124) ;  /* 0x0000000000e88947 */ /* 0x000fea0003800000 */
[----:B------:R-:W0:Y:S01]  /*1040*/  S2R R14, SR_CgaCtaId ;  /* 0x00000000000e7919 */ /* 0x000e220000008800 */
[----:B------:R-:W-:Y:S01]  /*1050*/  MOV R13, 0x400 ;  /* 0x00000400000d7802 */ /* 0x000fe20000000f00 */
[----:B------:R-:W-:Y:S01]  /*1060*/  IMAD R12, R5, R24, RZ ;  /* 0x00000018050c7224 */ /* 0x000fe200078e02ff */
[----:B------:R-:W-:Y:S01]  /*1070*/  BSSY.RECONVERGENT B0, `(.L_x_125) ;  /* 0x0000035000007945 */ /* 0x000fe20003800200 */
[----:B------:R-:W-:Y:S01]  /*1080*/  IMAD.MOV.U32 R27, RZ, RZ, RZ ;  /* 0x000000ffff1b7224 */ /* 0x000fe200078e00ff */
[----:B------:R-:W-:Y:S01]  /*1090*/  CS2R R22, SRZ ;  /* 0x0000000000167805 */ /* 0x000fe2000001ff00 */
[----:B------:R-:W-:Y:S01]  /*10a0*/  IMAD.MOV.U32 R28, RZ, RZ, R4 ;  /* 0x000000ffff1c7224 */ /* 0x000fe200078e0004 */
[----:B0-----:R-:W-:-:S05]  /*10b0*/  LEA R13, R14, R13, 0x18 ;  /* 0x0000000d0e0d7211 */ /* 0x001fca00078ec0ff */
[----:B------:R-:W-:-:S04]  /*10c0*/  IMAD R12, R12, 0x8, R13 ;  /* 0x000000080c0c7824 */ /* 0x000fc800078e020d */
[----:B------:R-:W-:-:S07]  /*10d0*/  VIADD R25, R12, 0x20 ;  /* 0x000000200c197836 */ /* 0x000fce0000000000 */
.L_x_126:
[----:B-----5:R-:W-:Y:S01]  /*10e0*/  IMAD.WIDE R18, R27, 0x8, R10 ;  /* 0x000000081b127825 */ /* 0x020fe200078e020a */
[----:B------:R-:W0:Y:S01]  /*10f0*/  LDC R26, c[0x0][0x390] ;  /* 0x0000e400ff1a7b82 */ /* 0x000e220000000800 */
[----:B------:R-:W1:Y:S04]  /*1100*/  LDS.64 R12, [R25+-0x20] ;  /* 0xffffe000190c7984 */ /* 0x000e680000000a00 */
[----:B------:R2:W1:Y:S01]  /*1110*/  LDG.E.64 R16, desc[UR8][R18.64] ;  /* 0x0000000812107981 */ /* 0x000462000c1e1b00 */
[----:B0-----:R-:W-:-:S03]  /*1120*/  IMAD.WIDE R20, R26, 0x8, R18 ;  /* 0x000000081a147825 */ /* 0x001fc600078e0212 */
[----:B--2---:R-:W0:Y:S04]  /*1130*/  LDS.64 R18, [R25+-0x18] ;  /* 0xffffe80019127984 */ /* 0x004e280000000a00 */
[----:B------:R2:W0:Y:S02]  /*1140*/  LDG.E.64 R14, desc[UR8][R20.64] ;  /* 0x00000008140e7981 */ /* 0x000424000c1e1b00 */
[----:B--2---:R-:W-:Y:S01]  /*1150*/  IMAD.WIDE R20, R26, 0x8, R20 ;  /* 0x000000081a147825 */ /* 0x004fe200078e0214 */
[----:B-1----:R-:W-:-:S04]  /*1160*/  DADD R16, R12, -R16 ;  /* 0x000000000c107229 */ /* 0x002fc80000000810 */
[----:B------:R1:W2:Y:S04]  /*1170*/  LDG.E.64 R12, desc[UR8][R20.64] ;  /* 0x00000008140c7981 */ /* 0x0002a8000c1e1b00 */
[----:B------:R-:W-:Y:S01]  /*1180*/  DFMA R22, R16, R16, R22 ;  /* 0x000000101016722b */ /* 0x000fe20000000016 */
[----:B-1----:R-:W-:-:S05]  /*1190*/  IMAD.WIDE R20, R26, 0x8, R20 ;  /* 0x000000081a147825 */ /* 0x002fca00078e0214 */
[----:B------:R-:W3:Y:S01]  /*11a0*/  LDG.E.64 R16, desc[UR8][R20.64] ;  /* 0x0000000814107981 */ /* 0x000ee2000c1e1b00 */
[----:B0-----:R-:W-:-:S03]  /*11b0*/  DADD R18, R18, -R14 ;  /* 0x0000000012127229 */ /* 0x001fc6000000080e */
[----:B------:R-:W2:Y:S05]  /*11c0*/  LDS.64 R14, [R25+-0x10] ;  /* 0xfffff000190e7984 */ /* 0x000eaa0000000a00 */
[----:B------:R-:W-:Y:S01]  /*11d0*/  DFMA R18, R18, R18, R22 ;  /* 0x000000121212722b */ /* 0x000fe20000000016 */
[----:B------:R-:W-:Y:S01]  /*11e0*/  IMAD.WIDE R22, R26, 0x8, R20 ;  /* 0x000000081a167825 */ /* 0x000fe200078e0214 */
[----:B--2---:R-:W-:-:S04]  /*11f0*/  DADD R14, R14, -R12 ;  /* 0x000000000e0e7229 */ /* 0x004fc8000000080c */
[----:B------:R0:W2:Y:S04]  /*1200*/  LDG.E.64 R12, desc[UR8][R22.64] ;  /* 0x00000008160c7981 */ /* 0x0000a8000c1e1b00 */
[----:B------:R-:W-:Y:S02]  /*1210*/  DFMA R18, R14, R14, R18 ;  /* 0x0000000e0e12722b */ /* 0x000fe40000000012 */
[----:B------:R-:W3:Y:S01]  /*1220*/  LDS.64 R14, [R25+-0x8] ;  /* 0xfffff800190e7984 */ /* 0x000ee20000000a00 */
[----:B0-----:R-:W-:Y:S01]  /*1230*/  IMAD.WIDE R22, R26, 0x8, R22 ;  /* 0x000000081a167825 */ /* 0x001fe200078e0216 */
[----:B---3--:R-:W-:-:S04]  /*1240*/  DADD R16, R14, -R16 ;  /* 0x000000000e107229 */ /* 0x008fc80000000810 */
[----:B------:R0:W3:Y:S01]  /*1250*/  LDG.E.64 R14, desc[UR8][R22.64] ;  /* 0x00000008160e7981 */ /* 0x0000e2000c1e1b00 */
[----:B------:R-:W-:-:S03]  /*1260*/  IMAD.WIDE R20, R26, 0x8, R22 ;  /* 0x000000081a147825 */ /* 0x000fc600078e0216 */
[----:B------:R-:W-:Y:S02]  /*1270*/  DFMA R16, R16, R16, R18 ;  /* 0x000000101010722b */ /* 0x000fe40000000012 */
[----:B------:R1:W4:Y:S04]  /*1280*/  LDG.E.64 R18, desc[UR8][R20.64] ;  /* 0x0000000814127981 */ /* 0x000328000c1e1b00 */
[----:B0-----:R-:W2:Y:S01]  /*1290*/  LDS.64 R22, [R25] ;  /* 0x0000000019167984 */ /* 0x001ea20000000a00 */
[----:B-1----:R-:W-:-:S06]  /*12a0*/  IMAD.WIDE R20, R26, 0x8, R20 ;  /* 0x000000081a147825 */ /* 0x002fcc00078e0214 */
[----:B------:R-:W4:Y:S01]  /*12b0*/  LDG.E.64 R20, desc[UR8][R20.64] ;  /* 0x0000000814147981 */ /* 0x000f22000c1e1b00 */
[----:B------:R-:W-:Y:S02]  /*12c0*/  VIADD R28, R28, 0x8 ;  /* 0x000000081c1c7836 */ /* 0x000fe40000000000 */
[----:B------:R-:W-:-:S03]  /*12d0*/  IMAD R27, R26, 0x8, R27 ;  /* 0x000000081a1b7824 */ /* 0x000fc600078e021b */
[----:B------:R-:W-:Y:S01]  /*12e0*/  ISETP.NE.AND P0, PT, R28, RZ, PT ;  /* 0x000000ff1c00720c */ /* 0x000fe20003f05270 */
[----:B--2---:R-:W-:-:S08]  /*12f0*/  DADD R12, R22, -R12 ;  /* 0x00000000160c7229 */ /* 0x004fd0000000080c */
[----:B------:R-:W-:Y:S02]  /*1300*/  DFMA R16, R12, R12, R16 ;  /* 0x0000000c0c10722b */ /* 0x000fe40000000010 */
[----:B------:R-:W3:Y:S02]  /*1310*/  LDS.64 R12, [R25+0x8] ;  /* 0x00000800190c7984 */ /* 0x000ee40000000a00 */
[----:B---3--:R-:W-:Y:S02]  /*1320*/  DADD R12, R12, -R14 ;  /* 0x000000000c0c7229 */ /* 0x008fe4000000080e */
[----:B------:R-:W4:Y:S06]  /*1330*/  LDS.64 R14, [R25+0x10] ;  /* 0x00001000190e7984 */ /* 0x000f2c0000000a00 */
[----:B------:R-:W-:-:S02]  /*1340*/  DFMA R16, R12, R12, R16 ;  /* 0x0000000c0c10722b */ /* 0x000fc40000000010 */
[----:B------:R0:W1:Y:S02]  /*1350*/  LDS.64 R12, [R25+0x18] ;  /* 0x00001800190c7984 */ /* 0x0000640000000a00 */
[----:B0-----:R-:W-:Y:S01]  /*1360*/  VIADD R25, R25, 0x40 ;  /* 0x0000004019197836 */ /* 0x001fe20000000000 */
[----:B----4-:R-:W-:-:S08]  /*1370*/  DADD R14, R14, -R18 ;  /* 0x000000000e0e7229 */ /* 0x010fd00000000812 */
[----:B------:R-:W-:Y:S02]  /*1380*/  DFMA R16, R14, R14, R16 ;  /* 0x0000000e0e10722b */ /* 0x000fe40000000010 */
[----:B-1----:R-:W-:-:S08]  /*1390*/  DADD R12, R12, -R20 ;  /* 0x000000000c0c7229 */ /* 0x002fd00000000814 */
[----:B------:R-:W-:Y:S01]  /*13a0*/  DFMA R22, R12, R12, R16 ;  /* 0x0000000c0c16722b */ /* 0x000fe20000000010 */
[----:B------:R-:W-:Y:S10]  /*13b0*/  @P0 BRA `(.L_x_126) ;  /* 0xfffffffc00480947 */ /* 0x000ff4000383ffff */
[----:B------:R-:W-:Y:S05]  /*13c0*/  BSYNC.RECONVERGENT B0 ;  /* 0x0000000000007941 */ /* 0x000fea0003800200 */
.L_x_125:
[----:B------:R-:W-:-:S07]  /*13d0*/  IMAD.MOV.U32 R20, RZ, RZ, R2 ;  /* 0x000000ffff147224 */ /* 0x000fce00078e0002 */
.L_x_124:
[----:B------:R-:W-:Y:S01]  /*13e0*/  ISETP.NE.AND P0, PT, R3, RZ, PT ;  /* 0x000000ff0300720c */ /* 0x000fe20003f05270 */
[----:B------:R-:W-:-:S12]  /*13f0*/  BSSY.RECONVERGENT B0, `(.L_x_127) ;  /* 0x0000044000007945 */ /* 0x000fd80003800200 */
[----:B------:R-:W-:Y:S05]  /*1400*/  @!P0 BRA `(.L_x_128) ;  /* 0x0000000400088947 */ /* 0x000fea0003800000 */
[----:B------:R-:W-:Y:S01]  /*1410*/  IADD3 R12, PT, PT, R3, -0x1, RZ ;  /* 0xffffffff030c7810 */ /* 0x000fe20007ffe0ff */
[----:B------:R-:W-:Y:S03]  /*1420*/  BSSY.RECONVERGENT B1, `(.L_x_129) ;  /* 0x000001f000017945 */ /* 0x000fe60003800200 */
[----:B------:R-:W-:-:S13]  /*1430*/  ISETP.GE.U32.AND P0, PT, R12, 0x3, PT ;  /* 0x000000030c00780c */ /* 0x000fda0003f06070 */
[----:B------:R-:W-:Y:S05]  /*1440*/  @!P0 BRA `(.L_x_130) ;  /* 0x0000000000708947 */ /* 0x000fea0003800000 */
[----:B-----5:R-:W-:Y:S01]  /*1450*/  IMAD.WIDE R16, R27, 0x8, R10 ;  /* 0x000000081b107825 */ /* 0x020fe200078e020a */
[----:B------:R-:W0:Y:S04]  /*1460*/  S2UR UR6, SR_CgaCtaId ;  /* 0x00000000000679c3 */ /* 0x000e280000008800 */
[----:B------:R-:W2:Y:S01]  /*1470*/  LDG.E.64 R18, desc[UR8][R16.64] ;  /* 0x0000000810127981 */ /* 0x000ea2000c1e1b00 */
[----:B------:R-:W-:Y:S01]  /*1480*/  UMOV UR5, 0x400 ;  /* 0x0000040000057882 */ /* 0x000fe20000000000 */
[----:B------:R-:W-:Y:S02]  /*1490*/  IMAD R21, R5, R24, R20 ;  /* 0x0000001805157224 */ /* 0x000fe400078e0214 */
[----:B------:R-:W1:Y:S01]  /*14a0*/  LDC R26, c[0x0][0x390] ;  /* 0x0000e400ff1a7b82 */ /* 0x000e620000000800 */
[----:B0-----:R-:W-:-:S06]  /*14b0*/  ULEA UR5, UR6, UR5, 0x18 ;  /* 0x0000000506057291 */ /* 0x001fcc000f8ec0ff */
[----:B------:R-:W-:Y:S01]  /*14c0*/  LEA R21, R21, UR5, 0x3 ;  /* 0x0000000515157c11 */ /* 0x000fe2000f8e18ff */
[----:B-1----:R-:W-:-:S04]  /*14d0*/  IMAD.WIDE R28, R26, 0x8, R16 ;  /* 0x000000081a1c7825 */ /* 0x002fc800078e0210 */
[----:B------:R-:W2:Y:S04]  /*14e0*/  LDS.64 R14, [R21] ;  /* 0x00000000150e7984 */ /* 0x000ea80000000a00 */
[----:B------:R0:W3:Y:S02]  /*14f0*/  LDG.E.64 R12, desc[UR8][R28.64] ;  /* 0x000000081c0c7981 */ /* 0x0000e4000c1e1b00 */
[----:B0-----:R-:W-:-:S04]  /*1500*/  IMAD.WIDE R28, R26, 0x8, R28 ;  /* 0x000000081a1c7825 */ /* 0x001fc800078e021c */
[----:B------:R-:W-:-:S06]  /*1510*/  IMAD.WIDE R16, R26, 0x8, R28 ;  /* 0x000000081a107825 */ /* 0x000fcc00078e021c */
[----:B------:R-:W4:Y:S01]  /*1520*/  LDG.E.64 R16, desc[UR8][R16.64] ;  /* 0x0000000810107981 */ /* 0x000f22000c1e1b00 */
[----:B--2---:R-:W-:-:S03]  /*1530*/  DADD R18, R14, -R18 ;  /* 0x000000000e127229 */ /* 0x004fc60000000812 */
[----:B------:R-:W2:Y:S05]  /*1540*/  LDG.E.64 R14, desc[UR8][R28.64] ;  /* 0x000000081c0e7981 */ /* 0x000eaa000c1e1b00 */
[----:B------:R-:W-:Y:S01]  /*1550*/  DFMA R18, R18, R18, R22 ;  /* 0x000000121212722b */ /* 0x000fe20000000016 */
[----:B------:R-:W3:Y:S02]  /*1560*/  LDS.64 R22, [R21+0x8] ;  /* 0x0000080015167984 */ /* 0x000ee40000000a00 */
[----:B---3--:R-:W-:Y:S02]  /*1570*/  DADD R22, R22, -R12 ;  /* 0x0000000016167229 */ /* 0x008fe4000000080c */
[----:B------:R-:W-:Y:S06]  /*1580*/  LDS.64 R12, [R21+0x10] ;  /* 0x00001000150c7984 */ /* 0x000fec0000000a00 */
[----:B------:R-:W-:-:S02]  /*1590*/  DFMA R18, R22, R22, R18 ;  /* 0x000000161612722b */ /* 0x000fc40000000012 */
[----:B------:R-:W4:Y:S01]  /*15a0*/  LDS.64 R22, [R21+0x18] ;  /* 0x0000180015167984 */ /* 0x000f220000000a00 */
[----:B------:R-:W-:Y:S02]  /*15b0*/  IMAD R27, R26, 0x4, R27 ;  /* 0x000000041a1b7824 */ /* 0x000fe400078e021b */
[----:B------:R-:W-:Y:S01]  /*15c0*/  VIADD R20, R20, 0x4 ;  /* 0x0000000414147836 */ /* 0x000fe20000000000 */
[----:B----4-:R-:W-:Y:S02]  /*15d0*/  DADD R22, R22, -R16 ;  /* 0x0000000016167229 */ /* 0x010fe40000000810 */
[----:B--2---:R-:W-:-:S08]  /*15e0*/  DADD R12, R12, -R14 ;  /* 0x000000000c0c7229 */ /* 0x004fd0000000080e */
[----:B------:R-:W-:-:S08]  /*15f0*/  DFMA R18, R12, R12, R18 ;  /* 0x0000000c0c12722b */ /* 0x000fd00000000012 */
[----:B------:R-:W-:-:S11]  /*1600*/  DFMA R22, R22, R22, R18 ;  /* 0x000000161616722b */ /* 0x000fd60000000012 */
.L_x_130:
[----:B------:R-:W-:Y:S05]  /*1610*/  BSYNC.RECONVERGENT B1 ;  /* 0x0000000000017941 */ /* 0x000fea0003800200 */
.L_x_129:
[----:B------:R-:W-:-:S13]  /*1620*/  LOP3.LUT P0, R12, R24, 0x3, RZ, 0xc0, !PT ;  /* 0x00000003180c7812 */ /* 0x000fda000780c0ff */
[----:B------:R-:W-:Y:S05]  /*1630*/  @!P0 BRA `(.L_x_128) ;  /* 0x00000000007c8947 */ /* 0x000fea0003800000 */
[----:B------:R-:W-:Y:S02]  /*1640*/  ISETP.NE.AND P0, PT, R12, 0x1, PT ;  /* 0x000000010c00780c */ /* 0x000fe40003f05270 */
[----:B------:R-:W-:-:S04]  /*1650*/  LOP3.LUT R12, R24, 0x1, RZ, 0xc0, !PT ;  /* 0x00000001180c7812 */ /* 0x000fc800078ec0ff */
[----:B------:R-:W-:-:S07]  /*1660*/  ISETP.NE.U32.AND P1, PT, R12, 0x1, PT ;  /* 0x000000010c00780c */ /* 0x000fce0003f25070 */
[----:B------:R-:W0:Y:S01]  /*1670*/  @P0 LDC R16, c[0x0][0x390] ;  /* 0x0000e400ff100b82 */ /* 0x000e220000000800 */
[----:B-----5:R-:W-:-:S05]  /*1680*/  @P0 IMAD.WIDE R28, R27, 0x8, R10 ;  /* 0x000000081b1c0825 */ /* 0x020fca00078e020a */
[----:B------:R-:W2:Y:S01]  /*1690*/  @P0 LDG.E.64 R14, desc[UR8][R28.64] ;  /* 0x000000081c0e0981 */ /* 0x000ea2000c1e1b00 */
[----:B0-----:R-:W-:-:S04]  /*16a0*/  @P0 IMAD.WIDE R12, R16, 0x8, R28 ;  /* 0x00000008100c0825 */ /* 0x001fc800078e021c */
[----:B------:R-:W-:Y:S02]  /*16b0*/  @P0 IMAD R27, R16, 0x2, R27 ;  /* 0x00000002101b0824 */ /* 0x000fe400078e021b */
[----:B------:R-:W3:Y:S02]  /*16c0*/  @P0 LDG.E.64 R12, desc[UR8][R12.64] ;  /* 0x000000080c0c0981 */ /* 0x000ee4000c1e1b00 */
[----:B------:R-:W-:-:S06]  /*16d0*/  @!P1 IMAD.WIDE R16, R27, 0x8, R10 ;  /* 0x000000081b109825 */ /* 0x000fcc00078e020a */
[----:B------:R-:W4:Y:S01]  /*16e0*/  @!P1 LDG.E.64 R16, desc[UR8][R16.64] ;  /* 0x0000000810109981 */ /* 0x000f22000c1e1b00 */
[----:B------:R-:W-:Y:S01]  /*16f0*/  @P0 MOV R21, 0x400 ;  /* 0x0000040000150802 */ /* 0x000fe20000000f00 */
[CC--:B------:R-:W-:Y:S01]  /*1700*/  @P0 IMAD R19, R5.reuse, R24.reuse, R20 ;  /* 0x0000001805130224 */ /* 0x0c0fe200078e0214 */
[----:B------:R-:W0:Y:S01]  /*1710*/  @P0 S2R R26, SR_CgaCtaId ;  /* 0x00000000001a0919 */ /* 0x000e220000008800 */
[----:B------:R-:W-:Y:S01]  /*1720*/  @P0 VIADD R20, R20, 0x2 ;  /* 0x0000000214140836 */ /* 0x000fe20000000000 */
[----:B------:R-:W1:Y:S03]  /*1730*/  @!P1 S2R R18, SR_CgaCtaId ;  /* 0x0000000000129919 */ /* 0x000e660000008800 */
[----:B------:R-:W-:Y:S01]  /*1740*/  @!P1 IMAD R24, R5, R24, R20 ;  /* 0x0000001805189224 */ /* 0x000fe200078e0214 */
[----:B0-----:R-:W-:-:S05]  /*1750*/  @P0 LEA R26, R26, R21, 0x18 ;  /* 0x000000151a1a0211 */ /* 0x001fca00078ec0ff */
[----:B------:R-:W-:Y:S01]  /*1760*/  @P0 IMAD R26, R19, 0x8, R26 ;  /* 0x00000008131a0824 */ /* 0x000fe200078e021a */
[----:B------:R-:W-:-:S04]  /*1770*/  @!P1 MOV R19, 0x400 ;  /* 0x0000040000139802 */ /* 0x000fc80000000f00 */
[----:B------:R-:W2:Y:S01]  /*1780*/  @P0 LDS.64 R20, [R26] ;  /* 0x000000001a140984 */ /* 0x000ea20000000a00 */
[----:B-1----:R-:W-:-:S03]  /*1790*/  @!P1 LEA R25, R18, R19, 0x18 ;  /* 0x0000001312199211 */ /* 0x002fc600078ec0ff */
[----:B------:R-:W3:Y:S02]  /*17a0*/  @P0 LDS.64 R18, [R26+0x8] ;  /* 0x000008001a120984 */ /* 0x000ee40000000a00 */
[----:B------:R-:W-:-:S06]  /*17b0*/  @!P1 IMAD R24, R24, 0x8, R25 ;  /* 0x0000000818189824 */ /* 0x000fcc00078e0219 */
[----:B------:R-:W4:Y:S01]  /*17c0*/  @!P1 LDS.64 R24, [R24] ;  /* 0x0000000018189984 */ /* 0x000f220000000a00 */
[----:B--2---:R-:W-:-:S08]  /*17d0*/  @P0 DADD R14, R20, -R14 ;  /* 0x00000000140e0229 */ /* 0x004fd0000000080e */
[----:B------:R-:W-:Y:S02]  /*17e0*/  @P0 DFMA R14, R14, R14, R22 ;  /* 0x0000000e0e0e022b */ /* 0x000fe40000000016 */
[----:B---3--:R-:W-:Y:S02]  /*17f0*/  @P0 DADD R12, R18, -R12 ;  /* 0x00000000120c0229 */ /* 0x008fe4000000080c */
[----:B----4-:R-:W-:-:S06]  /*1800*/  @!P1 DADD R16, R24, -R16 ;  /* 0x0000000018109229 */ /* 0x010fcc0000000810 */
[----:B------:R-:W-:-:S08]  /*1810*/  @P0 DFMA R22, R12, R12, R14 ;  /* 0x0000000c0c16022b */ /* 0x000fd0000000000e */
[----:B------:R-:W-:-:S11]  /*1820*/  @!P1 DFMA R22, R16, R16, R22 ;  /* 0x000000101016922b */ /* 0x000fd60000000016 */
.L_x_128:
[----:B------:R-:W-:Y:S05]  /*1830*/  BSYNC.RECONVERGENT B0 ;  /* 0x0000000000007941 */ /* 0x000fea0003800200 */
.L_x_127:
[----:B------:R-:W0:Y:S01]  /*1840*/  LDCU UR5, c[0x0][0x394] ;  /* 0x00007280ff0577ac */ /* 0x000e220008000800 */
[----:B------:R1:W2:Y:S01]  /*1850*/  I2F.F64.U32 R12, R5 ;  /* 0x00000005000c7312 */ /* 0x0002a20000201800 */
[----:B------:R-:W-:-:S06]  /*1860*/  DSETP.GEU.AND P0, PT, R6, RZ, PT ;  /* 0x000000ff0600722a */ /* 0x000fcc0003f0e000 */
[----:B------:R-:W-:Y:S01]  /*1870*/  DSETP.LT.OR P0, PT, R22, R8, !P0 ;  /* 0x000000081600722a */ /* 0x000fe20004701400 */
[----:B-1----:R-:W-:-:S05]  /*1880*/  VIADD R5, R5, 0x1 ;  /* 0x0000000105057836 */ /* 0x002fca0000000000 */
[----:B------:R-:W-:Y:S02]  /*1890*/  FSEL R8, R22, R8, P0 ;  /* 0x0000000816087208 */ /* 0x000fe40000000000 */
[----:B------:R-:W-:Y:S02]  /*18a0*/  FSEL R9, R23, R9, P0 ;  /* 0x0000000917097208 */ /* 0x000fe40000000000 */
[----:B0-----:R-:W-:Y:S02]  /*18b0*/  ISETP.NE.AND P1, PT, R5, UR5, PT ;  /* 0x0000000505007c0c */ /* 0x001fe4000bf25270 */
[----:B--2---:R-:W-:Y:S02]  /*18c0*/  FSEL R6, R12, R6, P0 ;  /* 0x000000060c067208 */ /* 0x004fe40000000000 */
[----:B------:R-:W-:-:S09]  /*18d0*/  FSEL R7, R13, R7, P0 ;  /* 0x000000070d077208 */ /* 0x000fd20000000000 */
[----:B------:R-:W-:Y:S05]  /*18e0*/  @P1 BRA `(.L_x_131) ;  /* 0xfffffff400bc1947 */ /* 0x000fea000383ffff */
[----:B------:R-:W0:Y:S01]  /*18f0*/  LDC.64 R8, c[0x0][0x3a0] ;  /* 0x0000e800ff087b82 */ /* 0x000e220000000a00 */
[----:B------:R-:W1:Y:S01]  /*1900*/  F2I.F64.TRUNC R7, R6 ;  /* 0x0000000600077311 */ /* 0x000e62000030d100 */
[----:B------:R-:W2:Y:S01]  /*1910*/  LDCU UR5, c[0x0][0x390] ;  /* 0x00007200ff0577ac */ /* 0x000ea20008000800 */
[----:B0-----:R-:W-:-:S04]  /*1920*/  IMAD.WIDE R8, R0, 0x4, R8 ;  /* 0x0000000400087825 */ /* 0x001fc800078e0208 */
[----:B------:R-:W-:Y:S01]  /*1930*/  VIADD R0, R0, UR4 ;  /* 0x0000000400007c36 */ /* 0x000fe20008000000 */
[----:B-1----:R0:W-:Y:S04]  /*1940*/  STG.E desc[UR8][R8.64], R7 ;  /* 0x0000000708007986 */ /* 0x0021e8000c101908 */
[----:B--2---:R-:W-:-:S13]  /*1950*/  ISETP.GE.AND P0, PT, R0, UR5, PT ;  /* 0x0000000500007c0c */ /* 0x004fda000bf06270 */
[----:B0-----:R-:W-:Y:S05]  /*1960*/  @!P0 BRA `(.L_x_132) ;  /* 0xfffffff400808947 */ /* 0x001fea000383ffff */
[----:B------:R-:W-:Y:S05]  /*1970*/  EXIT ;  /* 0x000000000000794d */ /* 0x000fea0003800000 */
.L_x_133:
        /* <DEDUP_REMOVED lines=16> */
.L_x_146:


//--------------------- .text._Z18copy_old_centroidsPPdS0_ii --------------------------
	.section	.text._Z18copy_old_centroidsPPdS0_ii,"ax",@progbits
	.align	128
        .global         _Z18copy_old_centroidsPPdS0_ii
        .type           _Z18copy_old_centroidsPPdS0_ii,@function
        .size           _Z18copy_old_centroidsPPdS0_ii,(.L_x_147 - _Z18copy_old_centroidsPPdS0_ii)
        .other          _Z18copy_old_centroidsPPdS0_ii,@"STO_CUDA_ENTRY STV_DEFAULT"
_Z18copy_old_centroidsPPdS0_ii:
.text._Z18copy_old_centroidsPPdS0_ii:
[----:B------:R-:W-:Y:S01]  /*0000*/  LDC R1, c[0x0][0x37c] ;  /* 0x0000df00ff017b82 */ /* 0x000fe20000000800 */
[----:B------:R-:W0:Y:S07]  /*0010*/  S2R R7, SR_CTAID.X ;  /* 0x0000000000077919 */ /* 0x000e2e0000002500 */
[----:B------:R-:W1:Y:S01]  /*0020*/  LDC.64 R2, c[0x0][0x390] ;  /* 0x0000e400ff027b82 */ /* 0x000e620000000a00 */
[----:B------:R-:W0:Y:S01]  /*0030*/  LDCU UR4, c[0x0][0x360] ;  /* 0x00006c00ff0477ac */ /* 0x000e220008000800 */
[----:B------:R-:W0:Y:S01]  /*0040*/  S2R R0, SR_TID.X ;  /* 0x0000000000007919 */ /* 0x000e220000002100 */
[----:B-1----:R-:W-:Y:S01]  /*0050*/  ISETP.GE.AND P0, PT, R3, 0x1, PT ;  /* 0x000000010300780c */ /* 0x002fe20003f06270 */
[----:B0-----:R-:W-:-:S05]  /*0060*/  IMAD R7, R7, UR4, R0 ;  /* 0x0000000407077c24 */ /* 0x001fca000f8e0200 */
[----:B------:R-:W-:-:S13]  /*0070*/  ISETP.GE.OR P0, PT, R7, R2, !P0 ;  /* 0x000000020700720c */ /* 0x000fda0004706670 */
[----:B------:R-:W-:Y:S05]  /*0080*/  @P0 EXIT ;  /* 0x000000000000094d */ /* 0x000fea0003800000 */
[----:B------:R-:W0:Y:S01]  /*0090*/  LDCU UR5, c[0x0][0x370] ;  /* 0x00006e00ff0577ac */ /* 0x000e220008000800 */
[C---:B------:R-:W-:Y:S02]  /*00a0*/  LOP3.LUT R14, R3.reuse, 0xf, RZ, 0xc0, !PT ;  /* 0x0000000f030e7812 */ /* 0x040fe400078ec0ff */
[C---:B------:R-:W-:Y:S01]  /*00b0*/  LOP3.LUT R15, R3.reuse, 0x7, RZ, 0xc0, !PT ;  /* 0x00000007030f7812 */ /* 0x040fe200078ec0ff */
[----:B------:R-:W1:Y:S01]  /*00c0*/  LDCU.64 UR6, c[0x0][0x358] ;  /* 0x00006b00ff0677ac */ /* 0x000e620008000a00 */
[----:B------:R-:W-:Y:S01]  /*00d0*/  LOP3.LUT R6, R3, 0x3, RZ, 0xc0, !PT ;  /* 0x0000000303067812 */ /* 0x000fe200078ec0ff */
[----:B------:R-:W-:Y:S02]  /*00e0*/  VIADD R0, R14, 0xffffffff ;  /* 0xffffffff0e007836 */ /* 0x000fe40000000000 */
[----:B------:R-:W-:-:S03]  /*00f0*/  VIADD R2, R15, 0xffffffff ;  /* 0xffffffff0f027836 */ /* 0x000fc60000000000 */
[----:B------:R-:W-:Y:S02]  /*0100*/  ISETP.GE.U32.AND P2, PT, R0, 0x7, PT ;  /* 0x000000070000780c */ /* 0x000fe40003f46070 */
[----:B------:R-:W-:Y:S02]  /*0110*/  LOP3.LUT R0, R3, 0x7ffffff0, RZ, 0xc0, !PT ;  /* 0x7ffffff003007812 */ /* 0x000fe400078ec0ff */
[----:B------:R-:W-:Y:S02]  /*0120*/  ISETP.GE.U32.AND P1, PT, R2, 0x3, PT ;  /* 0x000000030200780c */ /* 0x000fe40003f26070 */
[----:B------:R-:W-:Y:S01]  /*0130*/  IADD3 R8, PT, PT, -R0, RZ, RZ ;  /* 0x000000ff00087210 */ /* 0x000fe20007ffe1ff */
[----:B0-----:R-:W-:-:S12]  /*0140*/  UIMAD UR4, UR4, UR5, URZ ;  /* 0x00000005040472a4 */ /* 0x001fd8000f8e02ff */
.L_x_139:
[----:B0-----:R-:W0:Y:S01]  /*0150*/  LDC.64 R2, c[0x0][0x388] ;  /* 0x0000e200ff027b82 */ /* 0x001e220000000a00 */
[----:B--2---:R-:W2:Y:S01]  /*0160*/  LDCU.64 UR8, c[0x0][0x390] ;  /* 0x00007200ff0877ac */ /* 0x004ea20008000a00 */
[----:B------:R-:W-:-:S06]  /*0170*/  IMAD.MOV.U32 R9, RZ, RZ, RZ ;  /* 0x000000ffff097224 */ /* 0x000fcc00078e00ff */
[----:B---3--:R-:W3:Y:S01]  /*0180*/  LDC.64 R4, c[0x0][0x380] ;  /* 0x0000e000ff047b82 */ /* 0x008ee20000000a00 */
[----:B--2---:R-:W-:Y:S01]  /*0190*/  UISETP.GE.U32.AND UP0, UPT, UR9, 0x10, UPT ;  /* 0x000000100900788c */ /* 0x004fe2000bf06070 */
[----:B0-----:R-:W-:-:S04]  /*01a0*/  IMAD.WIDE R2, R7, 0x8, R2 ;  /* 0x0000000807027825 */ /* 0x001fc800078e0202 */
[----:B---3--:R-:W-:-:S04]  /*01b0*/  IMAD.WIDE R4, R7, 0x8, R4 ;  /* 0x0000000807047825 */ /* 0x008fc800078e0204 */
[----:B------:R-:W-:-:S05]  /*01c0*/  VIADD R7, R7, UR4 ;  /* 0x0000000407077c36 */ /* 0x000fca0008000000 */
[----:B------:R-:W-:Y:S01]  /*01d0*/  ISETP.GE.AND P0, PT, R7, UR8, PT ;  /* 0x0000000807007c0c */ /* 0x000fe2000bf06270 */
[----:B----4-:R-:W-:-:S12]  /*01e0*/  BRA.U !UP0, `(.L_x_134) ;  /* 0x0000000908247547 */ /* 0x010fd8000b800000 */
[----:B------:R-:W-:Y:S02]  /*01f0*/  HFMA2 R10, -RZ, RZ, 0, 0 ;  /* 0x00000000ff0a7431 */ /* 0x000fe400000001ff */
[----:B------:R-:W-:Y:S02]  /*0200*/  IMAD.MOV.U32 R9, RZ, RZ, RZ ;  /* 0x000000ffff097224 */ /* 0x000fe400078e00ff */
[----:B------:R-:W-:-:S07]  /*0210*/  IMAD.MOV.U32 R11, RZ, RZ, R8 ;  /* 0x000000ffff0b7224 */ /* 0x000fce00078e0008 */
.L_x_135:
[----:B01----:R-:W2:Y:S04]  /*0220*/  LDG.E.64 R16, desc[UR6][R2.64] ;  /* 0x0000000602107981 */ /* 0x003ea8000c1e1b00 */
[----:B------:R-:W3:Y:S01]  /*0230*/  LDG.E.64 R12, desc[UR6][R4.64] ;  /* 0x00000006040c7981 */ /* 0x000ee2000c1e1b00 */
[----:B--2---:R-:W-:-:S04]  /*0240*/  IADD3 R16, P3, PT, R16, R10, RZ ;  /* 0x0000000a10107210 */ /* 0x004fc80007f7e0ff */
[----:B------:R-:W-:-:S06]  /*0250*/  IADD3.X R17, PT, PT, R17, R9, RZ, P3, !PT ;  /* 0x0000000911117210 */ /* 0x000fcc0001ffe4ff */
[----:B------:R-:W2:Y:S01]  /*0260*/  LDG.E.64 R16, desc[UR6][R16.64] ;  /* 0x0000000610107981 */ /* 0x000ea2000c1e1b00 */
[----:B---3--:R-:W-:-:S05]  /*0270*/  IADD3 R22, P3, PT, R12, R10, RZ ;  /* 0x0000000a0c167210 */ /* 0x008fca0007f7e0ff */
[----:B------:R-:W-:-:S05]  /*0280*/  IMAD.X R23, R13, 0x1, R9, P3 ;  /* 0x000000010d177824 */ /* 0x000fca00018e0609 */
[----:B--2---:R0:W-:Y:S04]  /*0290*/  STG.E.64 desc[UR6][R22.64], R16 ;  /* 0x0000001016007986 */ /* 0x0041e8000c101b06 */
[----:B------:R-:W2:Y:S04]  /*02a0*/  LDG.E.64 R18, desc[UR6][R2.64] ;  /* 0x0000000602127981 */ /* 0x000ea8000c1e1b00 */
[----:B------:R-:W3:Y:S01]  /*02b0*/  LDG.E.64 R12, desc[UR6][R4.64] ;  /* 0x00000006040c7981 */ /* 0x000ee2000c1e1b00 */
[----:B--2---:R-:W-:-:S05]  /*02c0*/  IADD3 R18, P3, PT, R18, R10, RZ ;  /* 0x0000000a12127210 */ /* 0x004fca0007f7e0ff */
[----:B------:R-:W-:-:S06]  /*02d0*/  IMAD.X R19, R19, 0x1, R9, P3 ;  /* 0x0000000113137824 */ /* 0x000fcc00018e0609 */
[----:B------:R-:W2:Y:S01]  /*02e0*/  LDG.E.64 R18, desc[UR6][R18.64+0x8] ;  /* 0x0000080612127981 */ /* 0x000ea2000c1e1b00 */
[----:B---3--:R-:W-:-:S04]  /*02f0*/  IADD3 R24, P3, PT, R12, R10, RZ ;  /* 0x0000000a0c187210 */ /* 0x008fc80007f7e0ff */
[----:B------:R-:W-:-:S05]  /*0300*/  IADD3.X R25, PT, PT, R13, R9, RZ, P3, !PT ;  /* 0x000000090d197210 */ /* 0x000fca0001ffe4ff */
[----:B--2---:R1:W-:Y:S04]  /*0310*/  STG.E.64 desc[UR6][R24.64+0x8], R18 ;  /* 0x0000081218007986 */ /* 0x0043e8000c101b06 */
[----:B------:R-:W0:Y:S04]  /*0320*/  LDG.E.64 R20, desc[UR6][R2.64] ;  /* 0x0000000602147981 */ /* 0x000e28000c1e1b00 */
[----:B------:R-:W2:Y:S01]  /*0330*/  LDG.E.64 R12, desc[UR6][R4.64] ;  /* 0x00000006040c7981 */ /* 0x000ea2000c1e1b00 */
[----:B0-----:R-:W-:-:S05]  /*0340*/  IADD3 R16, P3, PT, R20, R10, RZ ;  /* 0x0000000a14107210 */ /* 0x001fca0007f7e0ff */
[----:B------:R-:W-:-:S06]  /*0350*/  IMAD.X R17, R21, 0x1, R9, P3 ;  /* 0x0000000115117824 */ /* 0x000fcc00018e0609 */
[----:B------:R-:W3:Y:S01]  /*0360*/  LDG.E.64 R16, desc[UR6][R16.64+0x10] ;  /* 0x0000100610107981 */ /* 0x000ee2000c1e1b00 */
[----:B--2---:R-:W-:-:S05]  /*0370*/  IADD3 R22, P3, PT, R12, R10, RZ ;  /* 0x0000000a0c167210 */ /* 0x004fca0007f7e0ff */
[----:B------:R-:W-:-:S05]  /*0380*/  IMAD.X R23, R13, 0x1, R9, P3 ;  /* 0x000000010d177824 */ /* 0x000fca00018e0609 */
[----:B---3--:R0:W-:Y:S04]  /*0390*/  STG.E.64 desc[UR6][R22.64+0x10], R16 ;  /* 0x0000101016007986 */ /* 0x0081e8000c101b06 */
[----:B------:R-:W1:Y:S04]  /*03a0*/  LDG.E.64 R20, desc[UR6][R2.64] ;  /* 0x0000000602147981 */ /* 0x000e68000c1e1b00 */
[----:B------:R-:W2:Y:S01]  /*03b0*/  LDG.E.64 R12, desc[UR6][R4.64] ;  /* 0x00000006040c7981 */ /* 0x000ea2000c1e1b00 */
[----:B-1----:R-:W-:-:S04]  /*03c0*/  IADD3 R18, P3, PT, R20, R10, RZ ;  /* 0x0000000a14127210 */ /* 0x002fc80007f7e0ff */
[----:B------:R-:W-:-:S06]  /*03d0*/  IADD3.X R19, PT, PT, R21, R9, RZ, P3, !PT ;  /* 0x0000000915137210 */ /* 0x000fcc0001ffe4ff */
[----:B------:R-:W3:Y:S01]  /*03e0*/  LDG.E.64 R18, desc[UR6][R18.64+0x18] ;  /* 0x0000180612127981 */ /* 0x000ee2000c1e1b00 */
[----:B--2---:R-:W-:-:S05]  /*03f0*/  IADD3 R24, P3, PT, R12, R10, RZ ;  /* 0x0000000a0c187210 */ /* 0x004fca0007f7e0ff */
[----:B------:R-:W-:-:S05]  /*0400*/  IMAD.X R25, R13, 0x1, R9, P3 ;  /* 0x000000010d197824 */ /* 0x000fca00018e0609 */
[----:B---3--:R1:W-:Y:S04]  /*0410*/  STG.E.64 desc[UR6][R24.64+0x18], R18 ;  /* 0x0000181218007986 */ /* 0x0083e8000c101b06 */
[----:B------:R-:W0:Y:S04]  /*0420*/  LDG.E.64 R20, desc[UR6][R2.64] ;  /* 0x0000000602147981 */ /* 0x000e28000c1e1b00 */
[----:B------:R-:W2:Y:S01]  /*0430*/  LDG.E.64 R12, desc[UR6][R4.64] ;  /* 0x00000006040c7981 */ /* 0x000ea2000c1e1b00 */
[----:B0-----:R-:W-:-:S05]  /*0440*/  IADD3 R16, P3, PT, R20, R10, RZ ;  /* 0x0000000a14107210 */ /* 0x001fca0007f7e0ff */
[----:B------:R-:W-:-:S06]  /*0450*/  IMAD.X R17, R21, 0x1, R9, P3 ;  /* 0x0000000115117824 */ /* 0x000fcc00018e0609 */
[----:B------:R-:W3:Y:S01]  /*0460*/  LDG.E.64 R16, desc[UR6][R16.64+0x20] ;  /* 0x0000200610107981 */ /* 0x000ee2000c1e1b00 */
[----:B--2---:R-:W-:-:S04]  /*0470*/  IADD3 R22, P3, PT, R12, R10, RZ ;  /* 0x0000000a0c167210 */ /* 0x004fc80007f7e0ff */
[----:B------:R-:W-:-:S05]  /*0480*/  IADD3.X R23, PT, PT, R13, R9, RZ, P3, !PT ;  /* 0x000000090d177210 */ /* 0x000fca0001ffe4ff */
[----:B---3--:R0:W-:Y:S04]  /*0490*/  STG.E.64 desc[UR6][R22.64+0x20], R16 ;  /* 0x0000201016007986 */ /* 0x0081e8000c101b06 */
[----:B------:R-:W1:Y:S04]  /*04a0*/  LDG.E.64 R20, desc[UR6][R2.64] ;  /* 0x0000000602147981 */ /* 0x000e68000c1e1b00 */
[----:B------:R-:W2:Y:S01]  /*04b0*/  LDG.E.64 R12, desc[UR6][R4.64] ;  /* 0x00000006040c7981 */ /* 0x000ea2000c1e1b00 */
[----:B-1----:R-:W-:-:S05]  /*04c0*/  IADD3 R18, P3, PT, R20, R10, RZ ;  /* 0x0000000a14127210 */ /* 0x002fca0007f7e0ff */
[----:B------:R-:W-:-:S06]  /*04d0*/  IMAD.X R19, R21, 0x1, R9, P3 ;  /* 0x0000000115137824 */ /* 0x000fcc00018e0609 */
[----:B------:R-:W3:Y:S01]  /*04e0*/  LDG.E.64 R18, desc[UR6][R18.64+0x28] ;  /* 0x0000280612127981 */ /* 0x000ee2000c1e1b00 */
[----:B--2---:R-:W-:-:S05]  /*04f0*/  IADD3 R24, P3, PT, R12, R10, RZ ;  /* 0x0000000a0c187210 */ /* 0x004fca0007f7e0ff */
[----:B------:R-:W-:-:S05]  /*0500*/  IMAD.X R25, R13, 0x1, R9, P3 ;  /* 0x000000010d197824 */ /* 0x000fca00018e0609 */
[----:B---3--:R1:W-:Y:S04]  /*0510*/  STG.E.64 desc[UR6][R24.64+0x28], R18 ;  /* 0x0000281218007986 */ /* 0x0083e8000c101b06 */
[----:B------:R-:W0:Y:S04]  /*0520*/  LDG.E.64 R20, desc[UR6][R2.64] ;  /* 0x0000000602147981 */ /* 0x000e28000c1e1b00 */
[----:B------:R-:W2:Y:S01]  /*0530*/  LDG.E.64 R12, desc[UR6][R4.64] ;  /* 0x00000006040c7981 */ /* 0x000ea2000c1e1b00 */
[----:B0-----:R-:W-:-:S04]  /*0540*/  IADD3 R16, P3, PT, R20, R10, RZ ;  /* 0x0000000a14107210 */ /* 0x001fc80007f7e0ff */
[----:B------:R-:W-:-:S06]  /*0550*/  IADD3.X R17, PT, PT, R21, R9, RZ, P3, !PT ;  /* 0x0000000915117210 */ /* 0x000fcc0001ffe4ff */
[----:B------:R-:W3:Y:S01]  /*0560*/  LDG.E.64 R16, desc[UR6][R16.64+0x30] ;  /* 0x0000300610107981 */ /* 0x000ee2000c1e1b00 */
[----:B--2---:R-:W-:-:S05]  /*0570*/  IADD3 R22, P3, PT, R12, R10, RZ ;  /* 0x0000000a0c167210 */ /* 0x004fca0007f7e0ff */
[----:B------:R-:W-:-:S05]  /*0580*/  IMAD.X R23, R13, 0x1, R9, P3 ;  /* 0x000000010d177824 */ /* 0x000fca00018e0609 */
[----:B---3--:R0:W-:Y:S04]  /*0590*/  STG.E.64 desc[UR6][R22.64+0x30], R16 ;  /* 0x0000301016007986 */ /* 0x0081e8000c101b06 */
[----:B------:R-:W1:Y:S04]  /*05a0*/  LDG.E.64 R20, desc[UR6][R2.64] ;  /* 0x0000000602147981 */ /* 0x000e68000c1e1b00 */
[----:B------:R-:W2:Y:S01]  /*05b0*/  LDG.E.64 R12, desc[UR6][R4.64] ;  /* 0x00000006040c7981 */ /* 0x000ea2000c1e1b00 */
[----:B-1----:R-:W-:-:S05]  /*05c0*/  IADD3 R18, P3, PT, R20, R10, RZ ;  /* 0x0000000a14127210 */ /* 0x002fca0007f7e0ff */
[----:B------:R-:W-:-:S06]  /*05d0*/  IMAD.X R19, R21, 0x1, R9, P3 ;  /* 0x0000000115137824 */ /* 0x000fcc00018e0609 */
[----:B------:R-:W3:Y:S01]  /*05e0*/  LDG.E.64 R18, desc[UR6][R18.64+0x38] ;  /* 0x0000380612127981 */ /* 0x000ee2000c1e1b00 */
[----:B--2---:R-:W-:-:S04]  /*05f0*/  IADD3 R24, P3, PT, R12, R10, RZ ;  /* 0x0000000a0c187210 */ /* 0x004fc80007f7e0ff */
[----:B------:R-:W-:-:S05]  /*0600*/  IADD3.X R25, PT, PT, R13, R9, RZ, P3, !PT ;  /* 0x000000090d197210 */ /* 0x000fca0001ffe4ff */
[----:B---3--:R1:W-:Y:S04]  /*0610*/  STG.E.64 desc[UR6][R24.64+0x38], R18 ;  /* 0x0000381218007986 */ /* 0x0083e8000c101b06 */
        /* <DEDUP_REMOVED lines=61> */
[----:B--2---:R-:W-:Y:S02]  /*09f0*/  IADD3 R12, P3, PT, R12, R10, RZ ;  /* 0x0000000a0c0c7210 */ /* 0x004fe40007f7e0ff */
[----:B------:R-:W-:Y:S02]  /*0a00*/  IADD3 R11, PT, PT, R11, 0x10, RZ ;  /* 0x000000100b0b7810 */ /* 0x000fe40007ffe0ff */
[----:B------:R-:W-:Y:S01]  /*0a10*/  IADD3 R10, P4, PT, R10, 0x80, RZ ;  /* 0x000000800a0a7810 */ /* 0x000fe20007f9e0ff */
[----:B------:R-:W-:Y:S01]  /*0a20*/  IMAD.X R13, R13, 0x1, R9, P3 ;  /* 0x000000010d0d7824 */ /* 0x000fe200018e0609 */
[----:B------:R-:W-:-:S03]  /*0a30*/  ISETP.NE.AND P3, PT, R11, RZ, PT ;  /* 0x000000ff0b00720c */ /* 0x000fc60003f65270 */
[----:B------:R-:W-:Y:S01]  /*0a40*/  IMAD.X R9, RZ, RZ, R9, P4 ;  /* 0x000000ffff097224 */ /* 0x000fe200020e0609 */
[----:B---3--:R0:W-:Y:S09]  /*0a50*/  STG.E.64 desc[UR6][R12.64+0x78], R18 ;  /* 0x000078120c007986 */ /* 0x0081f2000c101b06 */
[----:B------:R-:W-:Y:S05]  /*0a60*/  @P3 BRA `(.L_x_135) ;  /* 0xfffffff400ec3947 */ /* 0x000fea000383ffff */
[----:B------:R-:W-:-:S07]  /*0a70*/  MOV R9, R0 ;  /* 0x0000000000097202 */ /* 0x000fce0000000f00 */
.L_x_134:
[----:B------:R-:W-:-:S13]  /*0a80*/  ISETP.NE.AND P3, PT, R14, RZ, PT ;  /* 0x000000ff0e00720c */ /* 0x000fda0003f65270 */
[----:B------:R-:W-:Y:S05]  /*0a90*/  @!P3 BRA `(.L_x_136) ;  /* 0x000000040098b947 */ /* 0x000fea0003800000 */
[----:B------:R-:W-:Y:S01]  /*0aa0*/  ISETP.NE.AND P3, PT, R15, RZ, PT ;  /* 0x000000ff0f00720c */ /* 0x000fe20003f65270 */
[----:B------:R-:W-:-:S12]  /*0ab0*/  @!P2 BRA `(.L_x_137) ;  /* 0x0000000000c4a947 */ /* 0x000fd80003800000 */
[----:B-1----:R-:W2:Y:S04]  /*0ac0*/  LDG.E.64 R10, desc[UR6][R2.64] ;  /* 0x00000006020a7981 */ /* 0x002ea8000c1e1b00 */
[----:B0-----:R-:W3:Y:S01]  /*0ad0*/  LDG.E.64 R12, desc[UR6][R4.64] ;  /* 0x00000006040c7981 */ /* 0x001ee2000c1e1b00 */
[----:B--2---:R-:W-:-:S06]  /*0ae0*/  IMAD.WIDE.U32 R10, R9, 0x8, R10 ;  /* 0x00000008090a7825 */ /* 0x004fcc00078e000a */
[----:B------:R-:W2:Y:S01]  /*0af0*/  LDG.E.64 R10, desc[UR6][R10.64] ;  /* 0x000000060a0a7981 */ /* 0x000ea2000c1e1b00 */
[----:B---3--:R-:W-:-:S05]  /*0b00*/  IMAD.WIDE.U32 R12, R9, 0x8, R12 ;  /* 0x00000008090c7825 */ /* 0x008fca00078e000c */
[----:B--2---:R0:W-:Y:S04]  /*0b10*/  STG.E.64 desc[UR6][R12.64], R10 ;  /* 0x0000000a0c007986 */ /* 0x0041e8000c101b06 */
[----:B------:R-:W2:Y:S04]  /*0b20*/  LDG.E.64 R16, desc[UR6][R2.64] ;  /* 0x0000000602107981 */ /* 0x000ea8000c1e1b00 */
[----:B------:R-:W3:Y:S01]  /*0b30*/  LDG.E.64 R18, desc[UR6][R4.64] ;  /* 0x0000000604127981 */ /* 0x000ee2000c1e1b00 */
        /* <DEDUP_REMOVED lines=10> */
[----:B0-----:R-:W3:Y:S04]  /*0be0*/  LDG.E.64 R10, desc[UR6][R2.64] ;  /* 0x00000006020a7981 */ /* 0x001ee8000c1e1b00 */
[----:B------:R-:W4:Y:S01]  /*0bf0*/  LDG.E.64 R12, desc[UR6][R4.64] ;  /* 0x00000006040c7981 */ /* 0x000f22000c1e1b00 */
[----:B---3--:R-:W-:-:S06]  /*0c00*/  IMAD.WIDE.U32 R10, R9, 0x8, R10 ;  /* 0x00000008090a7825 */ /* 0x008fcc00078e000a */
[----:B------:R-:W3:Y:S01]  /*0c10*/  LDG.E.64 R10, desc[UR6][R10.64+0x18] ;  /* 0x000018060a0a7981 */ /* 0x000ee2000c1e1b00 */
[----:B----4-:R-:W-:-:S05]  /*0c20*/  IMAD.WIDE.U32 R12, R9, 0x8, R12 ;  /* 0x00000008090c7825 */ /* 0x010fca00078e000c */
[----:B---3--:R0:W-:Y:S04]  /*0c30*/  STG.E.64 desc[UR6][R12.64+0x18], R10 ;  /* 0x0000180a0c007986 */ /* 0x0081e8000c101b06 */
[----:B-1----:R-:W3:Y:S04]  /*0c40*/  LDG.E.64 R16, desc[UR6][R2.64] ;  /* 0x0000000602107981 */ /* 0x002ee8000c1e1b00 */
[----:B------:R-:W4:Y:S01]  /*0c50*/  LDG.E.64 R18, desc[UR6][R4.64] ;  /* 0x0000000604127981 */ /* 0x000f22000c1e1b00 */
[----:B---3--:R-:W-:-:S06]  /*0c60*/  IMAD.WIDE.U32 R16, R9, 0x8, R16 ;  /* 0x0000000809107825 */ /* 0x008fcc00078e0010 */
[----:B------:R-:W3:Y:S01]  /*0c70*/  LDG.E.64 R16, desc[UR6][R16.64+0x20] ;  /* 0x0000200610107981 */ /* 0x000ee2000c1e1b00 */
[----:B----4-:R-:W-:-:S05]  /*0c80*/  IMAD.WIDE.U32 R18, R9, 0x8, R18 ;  /* 0x0000000809127825 */ /* 0x010fca00078e0012 */
[----:B---3--:R1:W-:Y:S04]  /*0c90*/  STG.E.64 desc[UR6][R18.64+0x20], R16 ;  /* 0x0000201012007986 */ /* 0x0083e8000c101b06 */
[----:B--2---:R-:W2:Y:S04]  /*0ca0*/  LDG.E.64 R20, desc[UR6][R2.64] ;  /* 0x0000000602147981 */ /* 0x004ea8000c1e1b00 */
        /* <DEDUP_REMOVED lines=15> */
[----:B----4-:R-:W-:-:S04]  /*0da0*/  IMAD.WIDE.U32 R18, R9, 0x8, R18 ;  /* 0x0000000809127825 */ /* 0x010fc800078e0012 */
[----:B------:R-:W-:Y:S01]  /*0db0*/  VIADD R9, R9, 0x8 ;  /* 0x0000000809097836 */ /* 0x000fe20000000000 */
[----:B---3--:R2:W-:Y:S06]  /*0dc0*/  STG.E.64 desc[UR6][R18.64+0x38], R16 ;  /* 0x0000381012007986 */ /* 0x0085ec000c101b06 */
.L_x_137:
[----:B------:R-:W-:Y:S05]  /*0dd0*/  @!P3 BRA `(.L_x_136) ;  /* 0x0000000000c8b947 */ /* 0x000fea0003800000 */
[----:B------:R-:W-:Y:S01]  /*0de0*/  ISETP.NE.AND P3, PT, R6, RZ, PT ;  /* 0x000000ff0600720c */ /* 0x000fe20003f65270 */
[----:B------:R-:W-:-:S12]  /*0df0*/  @!P1 BRA `(.L_x_138) ;  /* 0x0000000000649947 */ /* 0x000fd80003800000 */
[----:B-12---:R-:W2:Y:S04]  /*0e00*/  LDG.E.64 R10, desc[UR6][R2.64] ;  /* 0x00000006020a7981 */ /* 0x006ea8000c1e1b00 */
        /* <DEDUP_REMOVED lines=12> */
[----:B------:R-:W4:Y:S01]  /*0ed0*/  LDG.E.64 R22, desc[UR6][R4.64] ;  /* 0x0000000604167981 */ /* 0x000f22000c1e1b00 */
[----:B--2---:R-:W-:-:S06]  /*0ee0*/  IMAD.WIDE.U32 R20, R9, 0x8, R20 ;  /* 0x0000000809147825 */ /* 0x004fcc00078e0014 */
[----:B------:R-:W2:Y:S01]  /*0ef0*/  LDG.E.64 R20, desc[UR6][R20.64+0x10] ;  /* 0x0000100614147981 */ /* 0x000ea2000c1e1b00 */
[----:B----4-:R-:W-:-:S05]  /*0f00*/  IMAD.WIDE.U32 R22, R9, 0x8, R22 ;  /* 0x0000000809167825 */ /* 0x010fca00078e0016 */
[----:B--2---:R3:W-:Y:S04]  /*0f10*/  STG.E.64 desc[UR6][R22.64+0x10], R20 ;  /* 0x0000101416007986 */ /* 0x0047e8000c101b06 */
[----:B0-----:R-:W2:Y:S04]  /*0f20*/  LDG.E.64 R10, desc[UR6][R2.64] ;  /* 0x00000006020a7981 */ /* 0x001ea8000c1e1b00 */
[----:B------:R-:W4:Y:S01]  /*0f30*/  LDG.E.64 R12, desc[UR6][R4.64] ;  /* 0x00000006040c7981 */ /* 0x000f22000c1e1b00 */
[----:B--2---:R-:W-:-:S06]  /*0f40*/  IMAD.WIDE.U32 R10, R9, 0x8, R10 ;  /* 0x00000008090a7825 */ /* 0x004fcc00078e000a */
[----:B------:R-:W2:Y:S01]  /*0f50*/  LDG.E.64 R10, desc[UR6][R10.64+0x18] ;  /* 0x000018060a0a7981 */ /* 0x000ea2000c1e1b00 */
[C---:B----4-:R-:W-:Y:S01]  /*0f60*/  IMAD.WIDE.U32 R12, R9.reuse, 0x8, R12 ;  /* 0x00000008090c7825 */ /* 0x050fe200078e000c */
[----:B------:R-:W-:-:S04]  /*0f70*/  IADD3 R9, PT, PT, R9, 0x4, RZ ;  /* 0x0000000409097810 */ /* 0x000fc80007ffe0ff */
[----:B--2---:R3:W-:Y:S03]  /*0f80*/  STG.E.64 desc[UR6][R12.64+0x18], R10 ;  /* 0x0000180a0c007986 */ /* 0x0047e6000c101b06 */
.L_x_138:
[----:B------:R-:W-:Y:S05]  /*0f90*/  @!P3 BRA `(.L_x_136) ;  /* 0x000000000058b947 */ /* 0x000fea0003800000 */
[----:B-123--:R-:W2:Y:S04]  /*0fa0*/  LDG.E.64 R10, desc[UR6][R2.64] ;  /* 0x00000006020a7981 */ /* 0x00eea8000c1e1b00 */
[----:B0-----:R-:W3:Y:S01]  /*0fb0*/  LDG.E.64 R12, desc[UR6][R4.64] ;  /* 0x00000006040c7981 */ /* 0x001ee2000c1e1b00 */
[----:B--2---:R-:W-:-:S06]  /*0fc0*/  IMAD.WIDE.U32 R10, R9, 0x8, R10 ;  /* 0x00000008090a7825 */ /* 0x004fcc00078e000a */
[----:B------:R-:W2:Y:S01]  /*0fd0*/  LDG.E.64 R10, desc[UR6][R10.64] ;  /* 0x000000060a0a7981 */ /* 0x000ea2000c1e1b00 */
[----:B---3--:R-:W-:Y:S01]  /*0fe0*/  IMAD.WIDE.U32 R12, R9, 0x8, R12 ;  /* 0x00000008090c7825 */ /* 0x008fe200078e000c */
[----:B------:R-:W-:-:S04]  /*0ff0*/  ISETP.NE.AND P3, PT, R6, 0x1, PT ;  /* 0x000000010600780c */ /* 0x000fc80003f65270 */
[----:B--2---:R4:W-:Y:S09]  /*1000*/  STG.E.64 desc[UR6][R12.64], R10 ;  /* 0x0000000a0c007986 */ /* 0x0049f2000c101b06 */
[----:B------:R-:W-:Y:S05]  /*1010*/  @!P3 BRA `(.L_x_136) ;  /* 0x000000000038b947 */ /* 0x000fea0003800000 */
[----:B----4-:R-:W2:Y:S04]  /*1020*/  LDG.E.64 R10, desc[UR6][R2.64] ;  /* 0x00000006020a7981 */ /* 0x010ea8000c1e1b00 */
[----:B------:R-:W3:Y:S01]  /*1030*/  LDG.E.64 R12, desc[UR6][R4.64] ;  /* 0x00000006040c7981 */ /* 0x000ee2000c1e1b00 */
[----:B--2---:R-:W-:-:S06]  /*1040*/  IMAD.WIDE.U32 R10, R9, 0x8, R10 ;  /* 0x00000008090a7825 */ /* 0x004fcc00078e000a */
[----:B------:R-:W2:Y:S01]  /*1050*/  LDG.E.64 R10, desc[UR6][R10.64+0x8] ;  /* 0x000008060a0a7981 */ /* 0x000ea2000c1e1b00 */
[----:B---3--:R-:W-:Y:S01]  /*1060*/  IMAD.WIDE.U32 R12, R9, 0x8, R12 ;  /* 0x00000008090c7825 */ /* 0x008fe200078e000c */
[----:B------:R-:W-:-:S04]  /*1070*/  ISETP.NE.AND P3, PT, R6, 0x2, PT ;  /* 0x000000020600780c */ /* 0x000fc80003f65270 */
[----:B--2---:R0:W-:Y:S09]  /*1080*/  STG.E.64 desc[UR6][R12.64+0x8], R10 ;  /* 0x0000080a0c007986 */ /* 0x0041f2000c101b06 */
[----:B------:R-:W-:Y:S05]  /*1090*/  @!P3 BRA `(.L_x_136) ;  /* 0x000000000018b947 */ /* 0x000fea0003800000 */
[----:B------:R-:W0:Y:S04]  /*10a0*/  LDG.E.64 R2, desc[UR6][R2.64] ;  /* 0x0000000602027981 */ /* 0x000e28000c1e1b00 */
[----:B------:R-:W2:Y:S01]  /*10b0*/  LDG.E.64 R4, desc[UR6][R4.64] ;  /* 0x0000000604047981 */ /* 0x000ea2000c1e1b00 */
[----:B0-----:R-:W-:-:S06]  /*10c0*/  IMAD.WIDE.U32 R10, R9, 0x8, R2 ;  /* 0x00000008090a7825 */ /* 0x001fcc00078e0002 */
[----:B------:R-:W3:Y:S01]  /*10d0*/  LDG.E.64 R10, desc[UR6][R10.64+0x10] ;  /* 0x000010060a0a7981 */ /* 0x000ee2000c1e1b00 */
[----:B--2---:R-:W-:-:S05]  /*10e0*/  IMAD.WIDE.U32 R12, R9, 0x8, R4 ;  /* 0x00000008090c7825 */ /* 0x004fca00078e0004 */
[----:B---3--:R0:W-:Y:S02]  /*10f0*/  STG.E.64 desc[UR6][R12.64+0x10], R10 ;  /* 0x0000100a0c007986 */ /* 0x0081e4000c101b06 */
.L_x_136:
[----:B------:R-:W-:Y:S05]  /*1100*/  @!P0 BRA `(.L_x_139) ;  /* 0xfffffff000108947 */ /* 0x000fea000383ffff */
[----:B-1----:R-:W-:Y:S05]  /*1110*/  EXIT ;  /* 0x000000000000794d */ /* 0x002fea0003800000 */
.L_x_140:
        /* <DEDUP_REMOVED lines=14> */
.L_x_147:


//--------------------- .nv.shared._Z21find_point_differencePPdS0_iiS_d --------------------------
	.section	.nv.shared._Z21find_point_differencePPdS0_iiS_d,"aw",@nobits
	.sectionflags	@""
	.align	16
.nv.shared._Z21find_point_differencePPdS0_iiS_d:
	.zero		1040


//--------------------- .nv.shared.reserved.0     --------------------------
	.section	.nv.shared.reserved.0,"aw",@nobits
	.weak		__nv_reservedSMEM_offset_0_alias
	.size		__nv_reservedSMEM_offset_0_alias, 0, 64
	.other		__nv_reservedSMEM_offset_0_alias,@"STO_CUDA_RESERVED_SHARED STV_DEFAULT"
__nv_reservedSMEM_offset_0_alias:
	.zero		0
	.zero		64


//--------------------- .nv.shared._Z14find_centroidsPPdiiPi --------------------------
	.section	.nv.shared._Z14find_centroidsPPdiiPi,"aw",@nobits
	.sectionflags	@""
	.align	16
	.zero		1024


//--------------------- .nv.shared._Z14find_point_sumPPdS0_PiiiiS1_ --------------------------
	.section	.nv.shared._Z14find_point_sumPPdS0_PiiiiS1_,"aw",@nobits
	.sectionflags	@""
	.align	16
	.zero		1024


//--------------------- .nv.shared._Z18set_centroids_zeroPPdiiPi --------------------------
	.section	.nv.shared._Z18set_centroids_zeroPPdiiPi,"aw",@nobits
	.sectionflags	@""
	.align	16
	.zero		1024


//--------------------- .nv.shared._Z22find_nearest_centroidsPPdS0_iiiPi --------------------------
	.section	.nv.shared._Z22find_nearest_centroidsPPdS0_iiiPi,"aw",@nobits
	.sectionflags	@""
	.align	16
	.zero		1024


//--------------------- .nv.shared._Z18copy_old_centroidsPPdS0_ii --------------------------
	.section	.nv.shared._Z18copy_old_centroidsPPdS0_ii,"aw",@nobits
	.sectionflags	@""
	.align	16
	.zero		1024


//--------------------- .nv.constant0._Z21find_point_differencePPdS0_iiS_d --------------------------
	.section	.nv.constant0._Z21find_point_differencePPdS0_iiS_d,"a",@progbits
	.sectionflags	@""
	.align	4
.nv.constant0._Z21find_point_differencePPdS0_iiS_d:
	.zero		936


//--------------------- .nv.constant0._Z14find_centroidsPPdiiPi --------------------------
	.section	.nv.constant0._Z14find_centroidsPPdiiPi,"a",@progbits
	.sectionflags	@""
	.align	4
.nv.constant0._Z14find_centroidsPPdiiPi:
	.zero		920


//--------------------- .nv.constant0._Z14find_point_sumPPdS0_PiiiiS1_ --------------------------
	.section	.nv.constant0._Z14find_point_sumPPdS0_PiiiiS1_,"a",@progbits
	.sectionflags	@""
	.align	4
.nv.constant0._Z14find_point_sumPPdS0_PiiiiS1_:
	.zero		944


//--------------------- .nv.constant0._Z18set_centroids_zeroPPdiiPi --------------------------
	.section	.nv.constant0._Z18set_centroids_zeroPPdiiPi,"a",@progbits
	.sectionflags	@""
	.align	4
.nv.constant0._Z18set_centroids_zeroPPdiiPi:
	.zero		920


//--------------------- .nv.constant0._Z22find_nearest_centroidsPPdS0_iiiPi --------------------------
	.section	.nv.constant0._Z22find_nearest_centroidsPPdS0_iiiPi,"a",@progbits
	.sectionflags	@""
	.align	4
.nv.constant0._Z22find_nearest_centroidsPPdS0_iiiPi:
	.zero		936


//--------------------- .nv.constant0._Z18copy_old_centroidsPPdS0_ii --------------------------
	.section	.nv.constant0._Z18copy_old_centroidsPPdS0_ii,"a",@progbits
	.sectionflags	@""
	.align	4
.nv.constant0._Z18copy_old_centroidsPPdS0_ii:
	.zero		920


//--------------------- SYMBOLS --------------------------

	.type		.nv.reservedSmem.offset0,@object
	.size		.nv.reservedSmem.offset0,0x4
	.type		.nv.reservedSmem.cap,@object
	.size		.nv.reservedSmem.cap,0x4
